def gluon_wgmma(
    a_ptr,
    b_ptr,
    c_ptr,
    M,
    N,
    K,
    stride_am,
    stride_bk,
    stride_cm,
    BLOCK_M: gl.constexpr,
    BLOCK_N: gl.constexpr,
    BLOCK_K: gl.constexpr,
    DTYPE: gl.constexpr,
    A_LAYOUT: gl.constexpr,
    B_LAYOUT: gl.constexpr,
    C_LAYOUT: gl.constexpr,
    B_SHAPE: gl.constexpr,
    TRANS_B: gl.constexpr,
    NUM_BUFFERS: gl.constexpr,
    NUM_WARPS: gl.constexpr,
):
    a_desc = tma.make_tensor_descriptor(
        a_ptr, [M, K], [stride_am, 1], [BLOCK_M, BLOCK_K], A_LAYOUT
    )
    b_desc = tma.make_tensor_descriptor(
        b_ptr,
        [N, K] if TRANS_B else [K, N],
        [stride_bk, 1],
        B_SHAPE,
        B_LAYOUT,
    )
    c_desc = tma.make_tensor_descriptor(
        c_ptr, [M, N], [stride_cm, 1], [BLOCK_M, BLOCK_N], C_LAYOUT
    )

    a_bufs = gl.allocate_shared_memory(
        DTYPE, [NUM_BUFFERS, BLOCK_M, BLOCK_K], A_LAYOUT
    )
    b_bufs = gl.allocate_shared_memory(DTYPE, [NUM_BUFFERS] + B_SHAPE, B_LAYOUT)

    pid_m = gl.program_id(0)
    pid_n = gl.program_id(1)
    off_m = pid_m * BLOCK_M
    off_n = pid_n * BLOCK_N

    mma_layout: gl.constexpr = pick_wgmma_layout(DTYPE, BLOCK_M, BLOCK_N, NUM_WARPS)
    acc = warpgroup_mma_init(
        gl.zeros((BLOCK_M, BLOCK_N), dtype=gl.float32, layout=mma_layout)
    )

    bars = gl.allocate_shared_memory(
        gl.int64, [NUM_BUFFERS, 1], mbarrier.MBarrierLayout()
    )
    for i in gl.static_range(NUM_BUFFERS):
        mbarrier.init(bars.index(i), count=1)
    idx = 0
    phase = 0

    for k in range(0, K, BLOCK_K):
        a = a_bufs.index(idx)
        b = b_bufs.index(idx)
        bar = bars.index(idx)
        mbarrier.expect(bar, a_desc.block_type.nbytes + b_desc.block_type.nbytes)
        tma.async_copy_global_to_shared(a_desc, [off_m, k], bar, a)
        tma.async_copy_global_to_shared(
            b_desc, [off_n, k] if TRANS_B else [k, off_n], bar, b
        )
        mbarrier.wait(bar, phase=phase)

        if TRANS_B:
            b = b.permute((1, 0))
        acc = warpgroup_mma_wait(num_outstanding=0, deps=(acc,))
        acc = warpgroup_mma(a, b, acc, is_async=True)

        idx += 1
        if idx == NUM_BUFFERS:
            idx = 0
            phase ^= 1

    acc = warpgroup_mma_wait(num_outstanding=0, deps=(acc,))
    for i in gl.static_range(NUM_BUFFERS):
        mbarrier.invalidate(bars.index(i))

    c_smem = gl.allocate_shared_memory(DTYPE, [BLOCK_M, BLOCK_N], C_LAYOUT)
    c_smem.store(acc.to(DTYPE))
    fence_async_shared()
    tma.async_copy_shared_to_global(c_desc, [off_m, off_n], c_smem)
    tma.store_wait(pendings=0)

# config = {"BLOCK_K": 32, "BLOCK_M": 128, "BLOCK_N": 64, "arch": "sm_90", "dtype": "bf16", "num_buffers": 2, "num_warps": 8, "trans_b": 0}
# arch = sm_90


// ===== COMPILED SASS (sm_90a) =====

	.target	sm_90a

	.elftype	@"ET_EXEC"


//--------------------- .note.nv.tkinfo           --------------------------
	.section	.note.nv.tkinfo,"",@"SHT_NOTE"
	.sectionflags	@"SHF_NOTE_NV_TKINFO"
	.tkinfo
        /*0018*/ 	.word	0x00000002
        /*0030*/ 	.string	""
        /*0030*/ 	.string	"ptxas"
        /*0030*/ 	.string	"Cuda compilation tools, release 13.0, V13.0.88"
        /*0030*/ 	.string	"Build cuda_13.0.r13.0/compiler.36424714_0"
        /*0030*/ 	.string	"-v  -suppress-debug-info  -lineinfo  -arch sm_90a "



//--------------------- .note.nv.cuinfo           --------------------------
	.section	.note.nv.cuinfo,"",@"SHT_NOTE"
	.sectionflags	@"SHF_NOTE_NV_CUINFO"
        /*0018*/ 	.short	0x0002
        /*001a*/ 	.short	0x005a
        /*001c*/ 	.short	0x0082
	.zero		2


//--------------------- .nv.info                  --------------------------
	.section	.nv.info,"",@"SHT_CUDA_INFO"
	.align	4


	//----- nvinfo : EIATTR_REGCOUNT
	.align		4
        /*0000*/ 	.byte	0x04, 0x2f
        /*0002*/ 	.short	(.L_1 - .L_0)
	.align		4
.L_0:
        /*0004*/ 	.word	index@(gluon_wgmma)
        /*0008*/ 	.word	0x0000003a


	//----- nvinfo : EIATTR_FRAME_SIZE
	.align		4
.L_1:
        /*000c*/ 	.byte	0x04, 0x11
        /*000e*/ 	.short	(.L_3 - .L_2)
	.align		4
.L_2:
        /*0010*/ 	.word	index@(gluon_wgmma)
        /*0014*/ 	.word	0x00000000


	//----- nvinfo : EIATTR_MIN_STACK_SIZE
	.align		4
.L_3:
        /*0018*/ 	.byte	0x04, 0x12
        /*001a*/ 	.short	(.L_5 - .L_4)
	.align		4
.L_4:
        /*001c*/ 	.word	index@(gluon_wgmma)
        /*0020*/ 	.word	0x00000000
.L_5:


//--------------------- .nv.compat                --------------------------
	.section	.nv.compat,"",@"SHT_CUDA_COMPAT_INFO"
	.align	4
        /*0000*/ 	.byte	0x02, 0x09, 0x01, 0x00, 0x02, 0x02, 0x04, 0x00, 0x02, 0x05, 0x05, 0x00, 0x03, 0x07, 0x01, 0x01
        /*0010*/ 	.byte	0x02, 0x03, 0x03, 0x00, 0x02, 0x06, 0x01, 0x00, 0x04, 0x0b, 0x08, 0x00, 0x00, 0x00, 0x00, 0x00
        /*0020*/ 	.byte	0x00, 0x00, 0x00, 0x00


//--------------------- .nv.info.gluon_wgmma      --------------------------
	.section	.nv.info.gluon_wgmma,"",@"SHT_CUDA_INFO"
	.sectionflags	@""
	.align	4


	//----- nvinfo : EIATTR_CUDA_API_VERSION
	.align		4
        /*0000*/ 	.byte	0x04, 0x37
        /*0002*/ 	.short	(.L_7 - .L_6)
.L_6:
        /*0004*/ 	.word	0x00000082


	//----- nvinfo : EIATTR_KPARAM_INFO
	.align		4
.L_7:
        /*0008*/ 	.byte	0x04, 0x17
        /*000a*/ 	.short	(.L_9 - .L_8)
.L_8:
        /*000c*/ 	.word	0x00000000
        /*0010*/ 	.short	0x000a
        /*0012*/ 	.short	0x0048
        /*0014*/ 	.byte	0x00, 0xf4, 0x21, 0x00


	//----- nvinfo : EIATTR_KPARAM_INFO
	.align		4
.L_9:
        /*0018*/ 	.byte	0x04, 0x17
        /*001a*/ 	.short	(.L_11 - .L_10)
.L_10:
        /*001c*/ 	.word	0x00000000
        /*0020*/ 	.short	0x0009
        /*0022*/ 	.short	0x0040
        /*0024*/ 	.byte	0x00, 0xf4, 0x21, 0x00


	//----- nvinfo : EIATTR_KPARAM_INFO
	.align		4
.L_11:
        /*0028*/ 	.byte	0x04, 0x17
        /*002a*/ 	.short	(.L_13 - .L_12)
.L_12:
        /*002c*/ 	.word	0x00000000
        /*0030*/ 	.short	0x0008
        /*0032*/ 	.short	0x0038
        /*0034*/ 	.byte	0x00, 0xf0, 0x21, 0x00


	//----- nvinfo : EIATTR_KPARAM_INFO
	.align		4
.L_13:
        /*0038*/ 	.byte	0x04, 0x17
        /*003a*/ 	.short	(.L_15 - .L_14)
.L_14:
        /*003c*/ 	.word	0x00000000
        /*0040*/ 	.short	0x0007
        /*0042*/ 	.short	0x0030
        /*0044*/ 	.byte	0x00, 0xf0, 0x21, 0x00


	//----- nvinfo : EIATTR_KPARAM_INFO
	.align		4
.L_15:
        /*0048*/ 	.byte	0x04, 0x17
        /*004a*/ 	.short	(.L_17 - .L_16)
.L_16:
        /*004c*/ 	.word	0x00000000
        /*0050*/ 	.short	0x0006
        /*0052*/ 	.short	0x0028
        /*0054*/ 	.byte	0x00, 0xf0, 0x21, 0x00


	//----- nvinfo : EIATTR_KPARAM_INFO
	.align		4
.L_17:
        /*0058*/ 	.byte	0x04, 0x17
        /*005a*/ 	.short	(.L_19 - .L_18)
.L_18:
        /*005c*/ 	.word	0x00000000
        /*0060*/ 	.short	0x0005
        /*0062*/ 	.short	0x0020
        /*0064*/ 	.byte	0x00, 0xf0, 0x11, 0x00


	//----- nvinfo : EIATTR_KPARAM_INFO
	.align		4
.L_19:
        /*0068*/ 	.byte	0x04, 0x17
        /*006a*/ 	.short	(.L_21 - .L_20)
.L_20:
        /*006c*/ 	.word	0x00000000
        /*0070*/ 	.short	0x0004
        /*0072*/ 	.short	0x001c
        /*0074*/ 	.byte	0x00, 0xf0, 0x11, 0x00


	//----- nvinfo : EIATTR_KPARAM_INFO
	.align		4
.L_21:
        /*0078*/ 	.byte	0x04, 0x17
        /*007a*/ 	.short	(.L_23 - .L_22)
.L_22:
        /*007c*/ 	.word	0x00000000
        /*0080*/ 	.short	0x0003
        /*0082*/ 	.short	0x0018
        /*0084*/ 	.byte	0x00, 0xf0, 0x11, 0x00


	//----- nvinfo : EIATTR_KPARAM_INFO
	.align		4
.L_23:
        /*0088*/ 	.byte	0x04, 0x17
        /*008a*/ 	.short	(.L_25 - .L_24)
.L_24:
        /*008c*/ 	.word	0x00000000
        /*0090*/ 	.short	0x0002
        /*0092*/ 	.short	0x0010
        /*0094*/ 	.byte	0x00, 0xf4, 0x21, 0x00


	//----- nvinfo : EIATTR_KPARAM_INFO
	.align		4
.L_25:
        /*0098*/ 	.byte	0x04, 0x17
        /*009a*/ 	.short	(.L_27 - .L_26)
.L_26:
        /*009c*/ 	.word	0x00000000
        /*00a0*/ 	.short	0x0001
        /*00a2*/ 	.short	0x0008
        /*00a4*/ 	.byte	0x00, 0xf4, 0x21, 0x00


	//----- nvinfo : EIATTR_KPARAM_INFO
	.align		4
.L_27:
        /*00a8*/ 	.byte	0x04, 0x17
        /*00aa*/ 	.short	(.L_29 - .L_28)
.L_28:
        /*00ac*/ 	.word	0x00000000
        /*00b0*/ 	.short	0x0000
        /*00b2*/ 	.short	0x0000
        /*00b4*/ 	.byte	0x00, 0xf4, 0x21, 0x00


	//----- nvinfo : EIATTR_SPARSE_MMA_MASK
	.align		4
.L_29:
        /*00b8*/ 	.byte	0x03, 0x50
        /*00ba*/ 	.short	0x0000


	//----- nvinfo : EIATTR_MAXREG_COUNT
	.align		4
        /*00bc*/ 	.byte	0x03, 0x1b
        /*00be*/ 	.short	0x00ff


	//----- nvinfo : EIATTR_NUM_BARRIERS
	.align		4
        /*00c0*/ 	.byte	0x02, 0x4c
        /*00c2*/ 	.byte	0x01
	.zero		1


	//----- nvinfo : EIATTR_MERCURY_ISA_VERSION
	.align		4
        /*00c4*/ 	.byte	0x03, 0x5f
        /*00c6*/ 	.short	0x0101


	//----- nvinfo : EIATTR_INT_WARP_WIDE_INSTR_OFFSETS
	.align		4
        /*00c8*/ 	.byte	0x04, 0x31
        /*00ca*/ 	.short	(.L_31 - .L_30)


	//   ....[0]....
.L_30:
        /*00cc*/ 	.word	0x00001320


	//   ....[1]....
        /*00d0*/ 	.word	0x00001340


	//   ....[2]....
        /*00d4*/ 	.word	0x000013f0


	//   ....[3]....
        /*00d8*/ 	.word	0x000016a0


	//   ....[4]....
        /*00dc*/ 	.word	0x000016b0


	//   ....[5]....
        /*00e0*/ 	.word	0x00001720


	//   ....[6]....
        /*00e4*/ 	.word	0x00001730


	//   ....[7]....
        /*00e8*/ 	.word	0x00001cb0


	//   ....[8]....
        /*00ec*/ 	.word	0x00001cc0


	//----- nvinfo : EIATTR_COOP_GROUP_MASK_REGIDS
	.align		4
.L_31:
        /*00f0*/ 	.byte	0x04, 0x29
        /*00f2*/ 	.short	(.L_33 - .L_32)


	//   ....[0]....
.L_32:
        /*00f4*/ 	.word	0xffffffff


	//   ....[1]....
        /*00f8*/ 	.word	0xffffffff


	//   ....[2]....
        /*00fc*/ 	.word	0xffffffff


	//----- nvinfo : EIATTR_COOP_GROUP_INSTR_OFFSETS
	.align		4
.L_33:
        /*0100*/ 	.byte	0x04, 0x28
        /*0102*/ 	.short	(.L_35 - .L_34)


	//   ....[0]....
.L_34:
        /*0104*/ 	.word	0x00000150


	//   ....[1]....
        /*0108*/ 	.word	0x00000720


	//   ....[2]....
        /*010c*/ 	.word	0x00000cd0


	//----- nvinfo : EIATTR_MBARRIER_INSTR_OFFSETS
	.align		4
.L_35:
        /*0110*/ 	.byte	0x04, 0x39
        /*0112*/ 	.short	(.L_37 - .L_36)


	//   ....[0]....
.L_36:
        /*0114*/ 	.word	0x00001470
        /*0118*/ 	.word	0x000000ff
        /*011c*/ 	.word	0x00006000
        /*0120*/ 	.short	0x0100
        /*0122*/ 	.byte	0x0c
	.zero		1


	//   ....[1]....
        /*0124*/ 	.word	0x00001490
        /*0128*/ 	.word	0x000000ff
        /*012c*/ 	.word	0x00006008
        /*0130*/ 	.short	0x0100
        /*0132*/ 	.byte	0x0c
	.zero		1


	//   ....[2]....
        /*0134*/ 	.word	0x000017e0
        /*0138*/ 	.word	0x000000ff
        /*013c*/ 	.word	0x00006000
        /*0140*/ 	.short	0x010a
        /*0142*/ 	.byte	0x14
	.zero		1


	//   ....[3]....
        /*0144*/ 	.word	0x00001b20
        /*0148*/ 	.word	0x000000ff
        /*014c*/ 	.word	0x00006000
        /*0150*/ 	.short	0x0108
        /*0152*/ 	.byte	0x0c
	.zero		1


	//   ....[4]....
        /*0154*/ 	.word	0x00001c40
        /*0158*/ 	.word	0x000000ff
        /*015c*/ 	.word	0x00006008
        /*0160*/ 	.short	0x0108
        /*0162*/ 	.byte	0x0c
	.zero		1


	//   ....[5]....
        /*0164*/ 	.word	0x00001d70
        /*0168*/ 	.word	0x000000ff
        /*016c*/ 	.word	0x00006000
        /*0170*/ 	.short	0x010a
        /*0172*/ 	.byte	0x14
	.zero		1


	//----- nvinfo : EIATTR_NUM_MBARRIERS
	.align		4
.L_37:
        /*0174*/ 	.byte	0x03, 0x38
        /*0176*/ 	.short	0x0002


	//----- nvinfo : EIATTR_EXIT_INSTR_OFFSETS
	.align		4
        /*0178*/ 	.byte	0x04, 0x1c
        /*017a*/ 	.short	(.L_39 - .L_38)


	//   ....[0]....
.L_38:
        /*017c*/ 	.word	0x00001d60


	//----- nvinfo : EIATTR_REQNTID
	.align		4
.L_39:
        /*0180*/ 	.byte	0x04, 0x10
        /*0182*/ 	.short	(.L_41 - .L_40)
.L_40:
        /*0184*/ 	.word	0x00000100
        /*0188*/ 	.word	0x00000001
        /*018c*/ 	.word	0x00000001


	//----- nvinfo : EIATTR_CRS_STACK_SIZE
	.align		4
.L_41:
        /*0190*/ 	.byte	0x04, 0x1e
        /*0192*/ 	.short	(.L_43 - .L_42)
.L_42:
        /*0194*/ 	.word	0x00000000


	//----- nvinfo : EIATTR_CBANK_PARAM_SIZE
	.align		4
.L_43:
        /*0198*/ 	.byte	0x03, 0x19
        /*019a*/ 	.short	0x0050


	//----- nvinfo : EIATTR_PARAM_CBANK
	.align		4
        /*019c*/ 	.byte	0x04, 0x0a
        /*019e*/ 	.short	(.L_45 - .L_44)
	.align		4
.L_44:
        /*01a0*/ 	.word	index@(.nv.constant0.gluon_wgmma)
        /*01a4*/ 	.short	0x0210
        /*01a6*/ 	.short	0x0050


	//----- nvinfo : EIATTR_SW_WAR
	.align		4
.L_45:
        /*01a8*/ 	.byte	0x04, 0x36
        /*01aa*/ 	.short	(.L_47 - .L_46)
.L_46:
        /*01ac*/ 	.word	0x00000008
.L_47:


//--------------------- .nv.callgraph             --------------------------
	.section	.nv.callgraph,"",@"SHT_CUDA_CALLGRAPH"
	.align	4
	.sectionentsize	8
	.align		4
        /*0000*/ 	.word	0x00000000
	.align		4
        /*0004*/ 	.word	0xffffffff
	.align		4
        /*0008*/ 	.word	0x00000000
	.align		4
        /*000c*/ 	.word	0xfffffffe
	.align		4
        /*0010*/ 	.word	0x00000000
	.align		4
        /*0014*/ 	.word	0xfffffffd
	.align		4
        /*0018*/ 	.word	0x00000000
	.align		4
        /*001c*/ 	.word	0xfffffffc


//--------------------- .text.gluon_wgmma         --------------------------
	.section	.text.gluon_wgmma,"ax",@progbits
	.align	128
        .global         gluon_wgmma
        .type           gluon_wgmma,@function
        .size           gluon_wgmma,(.L_x_52 - gluon_wgmma)
        .other          gluon_wgmma,@"STO_CUDA_ENTRY STV_DEFAULT"
gluon_wgmma:
.text.gluon_wgmma:
[----:B------:R-:W-:Y:S01]  /*0000*/  LDC R1, c[0x0][0x28] ;  /* 0x00000a00ff017b82 */ /* 0x000fe20000000800 */
[----:B------:R-:W1:Y:S07]  /*0010*/  S2R R0, SR_TID.X ;  /* 0x0000000000007919 */ /* 0x000e6e0000002100 */
[----:B------:R-:W2:Y:S01]  /*0020*/  S2UR UR4, SR_CgaCtaId ;  /* 0x00000000000479c3 */ /* 0x000ea20000008800 */
[----:B------:R-:W-:Y:S01]  /*0030*/  UMOV UR12, 0x400 ;  /* 0x00000400000c7882 */ /* 0x000fe20000000000 */
[----:B------:R-:W-:Y:S01]  /*0040*/  ULDC UR6, c[0x0][0xc] ;  /* 0x0000030000067ab9 */ /* 0x000fe20000000800 */
[----:B------:R-:W-:Y:S01]  /*0050*/  ULDC.64 UR28, c[0x0][0x250] ;  /* 0x00009400001c7ab9 */ /* 0x000fe20000000a00 */
[----:B------:R-:W-:Y:S04]  /*0060*/  BSSY B0, `(.L_x_0) ;  /* 0x000001f000007945 */ /* 0x000fe80003800000 */
[----:B------:R-:W3:Y:S08]  /*0070*/  LDC R2, c[0x0][0x228] ;  /* 0x00008a00ff027b82 */ /* 0x000ef00000000800 */
[----:B------:R-:W4:Y:S08]  /*0080*/  LDC R8, c[0x0][0x230] ;  /* 0x00008c00ff087b82 */ /* 0x000f300000000800 */
[----:B------:R-:W-:Y:S01]  /*0090*/  S2UR UR30, SR_CTAID.Y ;  /* 0x00000000001e79c3 */ /* 0x000fe20000002600 */
[----:B--2---:R-:W-:-:S03]  /*00a0*/  ULEA UR12, UR4, UR12, 0x18 ;  /* 0x0000000c040c7291 */ /* 0x004fc6000f8ec03f */
[----:B------:R-:W-:Y:S01]  /*00b0*/  ULDC UR4, c[0x0][0x10] ;  /* 0x0000040000047ab9 */ /* 0x000fe20000000800 */
[----:B-1----:R-:W-:-:S03]  /*00c0*/  LOP3.LUT R6, R0, 0xff, RZ, 0xc0, !PT ;  /* 0x000000ff00067812 */ /* 0x002fc600078ec0ff */
[----:B------:R-:W1:Y:S01]  /*00d0*/  S2UR UR5, SR_CTAID.Z ;  /* 0x00000000000579c3 */ /* 0x000e620000002700 */
[----:B---3--:R-:W-:Y:S01]  /*00e0*/  VIADD R2, R2, 0xffffffff ;  /* 0xffffffff02027836 */ /* 0x008fe20000000000 */
[C---:B------:R-:W-:Y:S02]  /*00f0*/  ISETP.GE.U32.AND P0, PT, R6.reuse, 0x20, PT ;  /* 0x000000200600780c */ /* 0x040fe40003f06070 */
[C---:B------:R-:W-:Y:S02]  /*0100*/  ISETP.NE.U32.AND P2, PT, R6.reuse, RZ, PT ;  /* 0x000000ff0600720c */ /* 0x040fe40003f45070 */
[----:B------:R-:W-:Y:S02]  /*0110*/  LEA R11, R6, UR12, 0x2 ;  /* 0x0000000c060b7c11 */ /* 0x000fe4000f8e10ff */
[----:B------:R-:W2:Y:S01]  /*0120*/  S2UR UR31, SR_CTAID.X ;  /* 0x00000000001f79c3 */ /* 0x000ea20000002500 */
[----:B----4-:R-:W-:-:S06]  /*0130*/  VIADD R14, R8, 0xffffffff ;  /* 0xffffffff080e7836 */ /* 0x010fcc0000000000 */
[----:B------:R3:W-:Y:S01]  /*0140*/  @!P0 STS [R11], RZ ;  /* 0x000000ff0b008388 */ /* 0x0007e20000000800 */
[----:B------:R-:W-:-:S03]  /*0150*/  NOP ;  /* 0x0000000000007918 */ /* 0x000fc60000000000 */
[----:B------:R3:W-:Y:S01]  /*0160*/  @!P2 STS [UR12+0x24], R2 ;  /* 0x00002402ff00a988 */ /* 0x0007e2000800080c */
[----:B-1----:R-:W-:-:S03]  /*0170*/  UIMAD UR4, UR5, UR4, UR30 ;  /* 0x00000004050472a4 */ /* 0x002fc6000f8e021e */
[----:B------:R3:W-:Y:S01]  /*0180*/  @!P2 STS [UR12+0x20], R14 ;  /* 0x0000200eff00a988 */ /* 0x0007e2000800080c */
[----:B--2---:R-:W-:-:S04]  /*0190*/  UIMAD UR4, UR4, UR6, UR31 ;  /* 0x00000006040472a4 */ /* 0x004fc8000f8e021f */
[----:B------:R-:W-:-:S03]  /*01a0*/  UIMAD UR5, UR4, 0x180, URZ ;  /* 0x00000180040578a4 */ /* 0x000fc6000f8e023f */
[----:B------:R-:W-:Y:S01]  /*01b0*/  UMOV UR4, URZ ;  /* 0x0000003f00047c82 */ /* 0x000fe20008000000 */
[----:B------:R-:W-:-:S04]  /*01c0*/  UIADD3 UR24, UP0, UR5, UR28, URZ ;  /* 0x0000001c05187290 */ /* 0x000fc8000ff1e03f */
[----:B------:R-:W-:Y:S01]  /*01d0*/  ULEA.HI.X.SX32 UR25, UR5, UR29, 0x1, UP0 ;  /* 0x0000001d05197291 */ /* 0x000fe200080f0e3f */
[----:B---3--:R-:W-:Y:S11]  /*01e0*/  @P2 BRA `(.L_x_1) ;  /* 0x0000000000182947 */ /* 0x008ff60003800000 */
[----:B------:R-:W1:Y:S01]  /*01f0*/  LDS R3, [UR12+0x8] ;  /* 0x0000080cff037984 */ /* 0x000e620008000800 */
[----:B------:R-:W2:Y:S01]  /*0200*/  LDC.64 R12, c[0x0][0x210] ;  /* 0x00008400ff0c7b82 */ /* 0x000ea20000000a00 */
[----:B------:R-:W-:Y:S02]  /*0210*/  IMAD.MOV.U32 R4, RZ, RZ, 0x70 ;  /* 0x00000070ff047424 */ /* 0x000fe400078e00ff */
[----:B--2---:R2:W-:Y:S03]  /*0220*/  STS.64 [UR12], R12 ;  /* 0x0000000cff007988 */ /* 0x0045e60008000a0c */
[----:B-1----:R-:W-:-:S05]  /*0230*/  LOP3.LUT R3, R3, 0x10, R4, 0xd8, !PT ;  /* 0x0000001003037812 */ /* 0x002fca00078ed804 */
[----:B------:R2:W-:Y:S02]  /*0240*/  STS [UR12+0x8], R3 ;  /* 0x00000803ff007988 */ /* 0x0005e4000800080c */
.L_x_1:
[----:B------:R-:W-:Y:S05]  /*0250*/  BSYNC B0 ;  /* 0x0000000000007941 */ /* 0x000fea0003800000 */
.L_x_0:
[----:B------:R-:W-:Y:S04]  /*0260*/  BSSY B0, `(.L_x_2) ;  /* 0x000000a000007945 */ /* 0x000fe80003800000 */
[----:B------:R-:W-:Y:S05]  /*0270*/  @P2 BRA `(.L_x_3) ;  /* 0x0000000000202947 */ /* 0x000fea0003800000 */
[----:B--2---:R-:W1:Y:S01]  /*0280*/  LDS R3, [UR12+0x34] ;  /* 0x0000340cff037984 */ /* 0x004e620008000800 */
[----:B------:R-:W-:Y:S02]  /*0290*/  IMAD.MOV.U32 R4, RZ, RZ, 0x1f000000 ;  /* 0x1f000000ff047424 */ /* 0x000fe400078e00ff */
[----:B------:R-:W-:Y:S01]  /*02a0*/  @!P2 IMAD.MOV.U32 R5, RZ, RZ, 0x7f ;  /* 0x0000007fff05a424 */ /* 0x000fe200078e00ff */
[----:B------:R-:W2:Y:S02]  /*02b0*/  @!P2 LDS R10, [UR12+0x38] ;  /* 0x0000380cff0aa984 */ /* 0x000ea40008000800 */
[----:B-1----:R-:W-:Y:S02]  /*02c0*/  LOP3.LUT R3, R3, 0xff000000, R4, 0xb8, !PT ;  /* 0xff00000003037812 */ /* 0x002fe400078eb804 */
[----:B--2---:R-:W-:-:S03]  /*02d0*/  @!P2 LOP3.LUT R4, R10, 0xff, R5, 0xb8, !PT ;  /* 0x000000ff0a04a812 */ /* 0x004fc600078eb805 */
[----:B------:R1:W-:Y:S04]  /*02e0*/  STS [UR12+0x34], R3 ;  /* 0x00003403ff007988 */ /* 0x0003e8000800080c */
[----:B------:R1:W-:Y:S02]  /*02f0*/  @!P2 STS [UR12+0x38], R4 ;  /* 0x00003804ff00a988 */ /* 0x0003e4000800080c */
.L_x_3:
[----:B------:R-:W-:Y:S05]  /*0300*/  BSYNC B0 ;  /* 0x0000000000007941 */ /* 0x000fea0003800000 */
.L_x_2:
[----:B------:R-:W-:Y:S04]  /*0310*/  BSSY B0, `(.L_x_4) ;  /* 0x000000e000007945 */ /* 0x000fe80003800000 */
[----:B------:R-:W-:Y:S05]  /*0320*/  @P2 BRA `(.L_x_5) ;  /* 0x0000000000302947 */ /* 0x000fea0003800000 */
[----:B-1----:R-:W1:Y:S01]  /*0330*/  LDS R4, [UR12+0x34] ;  /* 0x0000340cff047984 */ /* 0x002e620008000800 */
[----:B--2---:R-:W2:Y:S03]  /*0340*/  LDC.64 R12, c[0x0][0x238] ;  /* 0x00008e00ff0c7b82 */ /* 0x004ea60000000a00 */
[----:B------:R-:W3:Y:S01]  /*0350*/  LDS R3, [UR12+0x1c] ;  /* 0x00001c0cff037984 */ /* 0x000ee20008000800 */
[C---:B--2---:R-:W-:Y:S01]  /*0360*/  SHF.L.U64.HI R10, R12.reuse, 0x1, R13 ;  /* 0x000000010c0a7819 */ /* 0x044fe2000001020d */
[----:B------:R-:W-:-:S03]  /*0370*/  IMAD.SHL.U32 R5, R12, 0x2, RZ ;  /* 0x000000020c057824 */ /* 0x000fc600078e00ff */
[--C-:B------:R-:W-:Y:S02]  /*0380*/  SHF.R.U32.HI R12, RZ, 0x4, R10.reuse ;  /* 0x00000004ff0c7819 */ /* 0x100fe4000001160a */
[----:B------:R-:W-:-:S05]  /*0390*/  SHF.R.U64 R5, R5, 0x4, R10 ;  /* 0x0000000405057819 */ /* 0x000fca000000120a */
[----:B------:R4:W-:Y:S01]  /*03a0*/  STS [UR12+0xc], R5 ;  /* 0x00000c05ff007988 */ /* 0x0009e2000800080c */
[----:B-1----:R-:W-:Y:S02]  /*03b0*/  LOP3.LUT R4, R4, 0x7, RZ, 0xb8, !PT ;  /* 0x0000000704047812 */ /* 0x002fe400078eb8ff */
[----:B---3--:R-:W-:-:S03]  /*03c0*/  LOP3.LUT R3, R3, 0xf, R12, 0xb8, !PT ;  /* 0x0000000f03037812 */ /* 0x008fc600078eb80c */
[----:B------:R4:W-:Y:S04]  /*03d0*/  STS [UR12+0x34], R4 ;  /* 0x00003404ff007988 */ /* 0x0009e8000800080c */
[----:B------:R4:W-:Y:S02]  /*03e0*/  STS [UR12+0x1c], R3 ;  /* 0x00001c03ff007988 */ /* 0x0009e4000800080c */
.L_x_5:
[----:B------:R-:W-:Y:S05]  /*03f0*/  BSYNC B0 ;  /* 0x0000000000007941 */ /* 0x000fea0003800000 */
.L_x_4:
[----:B------:R-:W-:Y:S04]  /*0400*/  BSSY B1, `(.L_x_6) ;  /* 0x000001a000017945 */ /* 0x000fe80003800000 */
[----:B------:R-:W-:Y:S04]  /*0410*/  BSSY B0, `(.L_x_7) ;  /* 0x0000015000007945 */ /* 0x000fe80003800000 */
[----:B------:R-:W-:Y:S05]  /*0420*/  @P2 BRA `(.L_x_8) ;  /* 0x0000000000202947 */ /* 0x000fea0003800000 */
[----:B-12-4-:R-:W1:Y:S02]  /*0430*/  LDS R3, [UR12+0x34] ;  /* 0x0000340cff037984 */ /* 0x016e640008000800 */
[----:B-1----:R-:W-:-:S05]  /*0440*/  LOP3.LUT R3, R3, 0x38, RZ, 0xb8, !PT ;  /* 0x0000003803037812 */ /* 0x002fca00078eb8ff */
[----:B------:R1:W-:Y:S01]  /*0450*/  STS [UR12+0x34], R3 ;  /* 0x00003403ff007988 */ /* 0x0003e2000800080c */
[----:B------:R-:W-:Y:S05]  /*0460*/  @P2 BRA `(.L_x_9) ;  /* 0x0000000000202947 */ /* 0x000fea0003800000 */
[----:B-1----:R-:W1:Y:S01]  /*0470*/  LDS R3, [UR12+0x8] ;  /* 0x0000080cff037984 */ /* 0x002e620008000800 */
[----:B------:R-:W-:-:S05]  /*0480*/  IMAD.MOV.U32 R4, RZ, RZ, 0x780 ;  /* 0x00000780ff047424 */ /* 0x000fca00078e00ff */
[----:B-1----:R-:W-:-:S05]  /*0490*/  LOP3.LUT R3, R3, 0x500, R4, 0xd8, !PT ;  /* 0x0000050003037812 */ /* 0x002fca00078ed804 */
[----:B------:R3:W-:Y:S02]  /*04a0*/  STS [UR12+0x8], R3 ;  /* 0x00000803ff007988 */ /* 0x0007e4000800080c */
.L_x_8:
[----:B------:R-:W-:Y:S05]  /*04b0*/  @P2 BRA `(.L_x_10) ;  /* 0x0000000000282947 */ /* 0x000fea0003800000 */
[----:B-1234-:R-:W1:Y:S02]  /*04c0*/  LDS R3, [UR12+0x8] ;  /* 0x0000080cff037984 */ /* 0x01ee640008000800 */
[----:B-1----:R-:W-:-:S05]  /*04d0*/  LOP3.LUT R3, R3, 0x1800, RZ, 0xb8, !PT ;  /* 0x0000180003037812 */ /* 0x002fca00078eb8ff */
[----:B------:R2:W-:Y:S02]  /*04e0*/  STS [UR12+0x8], R3 ;  /* 0x00000803ff007988 */ /* 0x0005e4000800080c */
.L_x_9:
[----:B------:R-:W-:Y:S05]  /*04f0*/  @P2 BREAK B0 ;  /* 0x0000000000002942 */ /* 0x000fea0003800000 */
[----:B------:R-:W-:Y:S05]  /*0500*/  @P2 BRA `(.L_x_11) ;  /* 0x0000000000242947 */ /* 0x000fea0003800000 */
[----:B------:R-:W3:Y:S01]  /*0510*/  LDS R4, [UR12+0x8] ;  /* 0x0000080cff047984 */ /* 0x000ee20008000800 */
[----:B-12---:R-:W-:-:S05]  /*0520*/  IMAD.MOV.U32 R3, RZ, RZ, 0x6000 ;  /* 0x00006000ff037424 */ /* 0x006fca00078e00ff */
[----:B---3--:R-:W-:-:S04]  /*0530*/  LOP3.LUT R3, R4, 0x4000, R3, 0xd8, !PT ;  /* 0x0000400004037812 */ /* 0x008fc800078ed803 */
[----:B------:R-:W-:-:S05]  /*0540*/  LOP3.LUT R3, R3, 0x400000, RZ, 0xb8, !PT ;  /* 0x0040000003037812 */ /* 0x000fca00078eb8ff */
[----:B------:R5:W-:Y:S02]  /*0550*/  STS [UR12+0x8], R3 ;  /* 0x00000803ff007988 */ /* 0x000be4000800080c */
.L_x_10:
[----:B------:R-:W-:Y:S05]  /*0560*/  BSYNC B0 ;  /* 0x0000000000007941 */ /* 0x000fea0003800000 */
.L_x_7:
[----:B-12345:R-:W1:Y:S02]  /*0570*/  @!P2 LDS R3, [UR12+0x8] ;  /* 0x0000080cff03a984 */ /* 0x03ee640008000800 */
[----:B-1----:R-:W-:-:S05]  /*0580*/  @!P2 LOP3.LUT R3, R3, 0x8000, RZ, 0xb8, !PT ;  /* 0x000080000303a812 */ /* 0x002fca00078eb8ff */
[----:B------:R3:W-:Y:S02]  /*0590*/  @!P2 STS [UR12+0x8], R3 ;  /* 0x00000803ff00a988 */ /* 0x0007e4000800080c */
.L_x_11:
[----:B------:R-:W-:Y:S05]  /*05a0*/  BSYNC B1 ;  /* 0x0000000000017941 */ /* 0x000fea0003800000 */
.L_x_6:
[----:B------:R-:W-:Y:S05]  /*05b0*/  WARPSYNC.ALL ;  /* 0x0000000000007948 */ /* 0x000fea0003800000 */
[----:B-123--:R-:W1:Y:S02]  /*05c0*/  LDC R3, c[0x0][0x22c] ;  /* 0x00008b00ff037b82 */ /* 0x00ee640000000800 */
[----:B-1----:R-:W-:Y:S01]  /*05d0*/  VIADD R3, R3, 0xffffffff ;  /* 0xffffffff03037836 */ /* 0x002fe20000000000 */
[----:B------:R-:W-:Y:S06]  /*05e0*/  @P0 BRA `(.L_x_12) ;  /* 0x0000000000280947 */ /* 0x000fec0003800000 */
[----:B------:R-:W1:Y:S01]  /*05f0*/  S2R R4, SR_LANEID ;  /* 0x0000000000047919 */ /* 0x000e620000000000 */
[----:B------:R-:W-:Y:S05]  /*0600*/  WARPSYNC.ALL ;  /* 0x0000000000007948 */ /* 0x000fea0003800000 */
[----:B-1----:R-:W-:-:S05]  /*0610*/  IMAD.SHL.U32 R7, R4, 0x4, RZ ;  /* 0x0000000404077824 */ /* 0x002fca00078e00ff */
[----:B------:R-:W1:Y:S01]  /*0620*/  LDS R9, [R7+UR12] ;  /* 0x0000000c07097984 */ /* 0x000e620008000800 */
[----:B------:R-:W-:-:S05]  /*0630*/  IADD3 R4, P1, R7, UR24, RZ ;  /* 0x0000001807047c10 */ /* 0x000fca000ff3e0ff */
[----:B------:R-:W-:-:S05]  /*0640*/  IMAD.X R5, RZ, RZ, UR25, P1 ;  /* 0x00000019ff057e24 */ /* 0x000fca00088e06ff */
[----:B-1----:R1:W2:Y:S01]  /*0650*/  ATOMG.E.EXCH.STRONG.GPU PT, RZ, [R4], R9 ;  /* 0x0000000904ff73a8 */ /* 0x0022a200041ee100 */
[----:B------:R-:W-:-:S04]  /*0660*/  DEPBAR {5,4,3,2,1,0} ;  /* 0x0000003f0000791a */ /* 0x000fc80000000000 */
[----:B------:R1:W-:Y:S01]  /*0670*/  UTMACCTL.IV [UR24] ;  /* 0x00000000180079b9 */ /* 0x0003e20008000000 */
[----:B------:R-:W-:Y:S01]  /*0680*/  NOP ;  /* 0x0000000000007918 */ /* 0x000fe20000000000 */
.L_x_12:
[----:B------:R-:W-:Y:S05]  /*0690*/  @P0 BRA `(.L_x_13) ;  /* 0x00000000000c0947 */ /* 0x000fea0003800000 */
[----:B------:R0:W-:Y:S01]  /*06a0*/  UTMACMDFLUSH ;  /* 0x00000000000079b7 */ /* 0x0001e20000000000 */
[----:B------:R-:W-:Y:S05]  /*06b0*/  @P0 BRA `(.L_x_13) ;  /* 0x0000000000040947 */ /* 0x000fea0003800000 */
[----:B------:R-:W-:-:S04]  /*06c0*/  DEPBAR.LE SB0, 0x0 ;  /* 0x000080000000791a */ /* 0x000fc80000000000 */
.L_x_13:
[----:B------:R-:W-:Y:S05]  /*06d0*/  WARPSYNC.ALL ;  /* 0x0000000000007948 */ /* 0x000fea0003800000 */
[----:B--2---:R-:W-:Y:S06]  /*06e0*/  BAR.SYNC.DEFER_BLOCKING 0x0 ;  /* 0x0000000000007b1d */ /* 0x004fec0000010000 */
[----:B------:R-:W-:Y:S02]  /*06f0*/  BSSY B1, `(.L_x_14) ;  /* 0x000000b000017945 */ /* 0x000fe40003800000 */
[----:B------:R-:W-:Y:S06]  /*0700*/  BAR.SYNC.DEFER_BLOCKING 0x0 ;  /* 0x0000000000007b1d */ /* 0x000fec0000010000 */
[----:B------:R2:W-:Y:S01]  /*0710*/  @!P0 STS [R11], RZ ;  /* 0x000000ff0b008388 */ /* 0x0005e20000000800 */
[----:B------:R-:W-:Y:S01]  /*0720*/  NOP ;  /* 0x0000000000007918 */ /* 0x000fe20000000000 */
[----:B------:R-:W-:Y:S05]  /*0730*/  @P2 BRA `(.L_x_15) ;  /* 0x0000000000182947 */ /* 0x000fea0003800000 */
[----:B-1----:R-:W1:Y:S01]  /*0740*/  LDS R4, [UR12+0x8] ;  /* 0x0000080cff047984 */ /* 0x002e620008000800 */
[----:B------:R-:W3:Y:S01]  /*0750*/  LDC.64 R12, c[0x0][0x218] ;  /* 0x00008600ff0c7b82 */ /* 0x000ee20000000a00 */
[----:B------:R-:W-:Y:S02]  /*0760*/  IMAD.MOV.U32 R5, RZ, RZ, 0x70 ;  /* 0x00000070ff057424 */ /* 0x000fe400078e00ff */
[----:B---3--:R3:W-:Y:S03]  /*0770*/  STS.64 [UR12], R12 ;  /* 0x0000000cff007988 */ /* 0x0087e60008000a0c */
[----:B-1----:R-:W-:-:S05]  /*0780*/  LOP3.LUT R4, R4, 0x10, R5, 0xd8, !PT ;  /* 0x0000001004047812 */ /* 0x002fca00078ed805 */
[----:B------:R3:W-:Y:S02]  /*0790*/  STS [UR12+0x8], R4 ;  /* 0x00000804ff007988 */ /* 0x0007e4000800080c */
.L_x_15:
[----:B-1----:R-:W-:Y:S05]  /*07a0*/  BSYNC B1 ;  /* 0x0000000000017941 */ /* 0x002fea0003800000 */
.L_x_14:
[----:B------:R-:W-:Y:S04]  /*07b0*/  BSSY B1, `(.L_x_16) ;  /* 0x000000a000017945 */ /* 0x000fe80003800000 */
[----:B------:R-:W-:Y:S05]  /*07c0*/  @P2 BRA `(.L_x_17) ;  /* 0x0000000000202947 */ /* 0x000fea0003800000 */
[----:B---3--:R-:W1:Y:S01]  /*07d0*/  LDS R4, [UR12+0x34] ;  /* 0x0000340cff047984 */ /* 0x008e620008000800 */
[----:B------:R-:W-:Y:S02]  /*07e0*/  IMAD.MOV.U32 R5, RZ, RZ, 0x3f000000 ;  /* 0x3f000000ff057424 */ /* 0x000fe400078e00ff */
[----:B------:R-:W-:Y:S01]  /*07f0*/  @!P2 IMAD.MOV.U32 R7, RZ, RZ, 0x1f ;  /* 0x0000001fff07a424 */ /* 0x000fe200078e00ff */
[----:B------:R-:W3:Y:S02]  /*0800*/  @!P2 LDS R10, [UR12+0x38] ;  /* 0x0000380cff0aa984 */ /* 0x000ee40008000800 */
[----:B-1----:R-:W-:Y:S02]  /*0810*/  LOP3.LUT R4, R4, 0xff000000, R5, 0xb8, !PT ;  /* 0xff00000004047812 */ /* 0x002fe400078eb805 */
[----:B---3--:R-:W-:-:S03]  /*0820*/  @!P2 LOP3.LUT R5, R10, 0xff, R7, 0xb8, !PT ;  /* 0x000000ff0a05a812 */ /* 0x008fc600078eb807 */
[----:B------:R1:W-:Y:S04]  /*0830*/  STS [UR12+0x34], R4 ;  /* 0x00003404ff007988 */ /* 0x0003e8000800080c */
[----:B------:R1:W-:Y:S02]  /*0840*/  @!P2 STS [UR12+0x38], R5 ;  /* 0x00003805ff00a988 */ /* 0x0003e4000800080c */
.L_x_17:
[----:B------:R-:W-:Y:S05]  /*0850*/  BSYNC B1 ;  /* 0x0000000000017941 */ /* 0x000fea0003800000 */
.L_x_16:
[----:B------:R-:W-:Y:S04]  /*0860*/  BSSY B1, `(.L_x_18) ;  /* 0x0000004000017945 */ /* 0x000fe80003800000 */
[----:B------:R-:W-:Y:S05]  /*0870*/  @P2 BRA `(.L_x_19) ;  /* 0x0000000000082947 */ /* 0x000fea0003800000 */
[----:B------:R4:W-:Y:S04]  /*0880*/  STS [UR12+0x24], R14 ;  /* 0x0000240eff007988 */ /* 0x0009e8000800080c */
[----:B------:R4:W-:Y:S02]  /*0890*/  STS [UR12+0x20], R3 ;  /* 0x00002003ff007988 */ /* 0x0009e4000800080c */
.L_x_19:
[----:B------:R-:W-:Y:S05]  /*08a0*/  BSYNC B1 ;  /* 0x0000000000017941 */ /* 0x000fea0003800000 */
.L_x_18:
[----:B------:R-:W-:Y:S04]  /*08b0*/  BSSY B1, `(.L_x_20) ;  /* 0x000000e000017945 */ /* 0x000fe80003800000 */
[----:B------:R-:W-:Y:S05]  /*08c0*/  @P2 BRA `(.L_x_21) ;  /* 0x0000000000302947 */ /* 0x000fea0003800000 */
[----:B-1----:R-:W1:Y:S01]  /*08d0*/  LDS R5, [UR12+0x34] ;  /* 0x0000340cff057984 */ /* 0x002e620008000800 */
[----:B---3--:R-:W3:Y:S03]  /*08e0*/  LDC.64 R12, c[0x0][0x240] ;  /* 0x00009000ff0c7b82 */ /* 0x008ee60000000a00 */
[----:B------:R-:W5:Y:S01]  /*08f0*/  LDS R4, [UR12+0x1c] ;  /* 0x00001c0cff047984 */ /* 0x000f620008000800 */
[C---:B---3--:R-:W-:Y:S01]  /*0900*/  SHF.L.U64.HI R10, R12.reuse, 0x1, R13 ;  /* 0x000000010c0a7819 */ /* 0x048fe2000001020d */
[----:B------:R-:W-:-:S03]  /*0910*/  IMAD.SHL.U32 R7, R12, 0x2, RZ ;  /* 0x000000020c077824 */ /* 0x000fc600078e00ff */
[--C-:B------:R-:W-:Y:S02]  /*0920*/  SHF.R.U32.HI R9, RZ, 0x4, R10.reuse ;  /* 0x00000004ff097819 */ /* 0x100fe4000001160a */
[----:B------:R-:W-:-:S05]  /*0930*/  SHF.R.U64 R7, R7, 0x4, R10 ;  /* 0x0000000407077819 */ /* 0x000fca000000120a */
[----:B------:R3:W-:Y:S01]  /*0940*/  STS [UR12+0xc], R7 ;  /* 0x00000c07ff007988 */ /* 0x0007e2000800080c */
[----:B-1----:R-:W-:Y:S02]  /*0950*/  LOP3.LUT R5, R5, 0x7, RZ, 0xb8, !PT ;  /* 0x0000000705057812 */ /* 0x002fe400078eb8ff */
[----:B-----5:R-:W-:-:S03]  /*0960*/  LOP3.LUT R4, R4, 0xf, R9, 0xb8, !PT ;  /* 0x0000000f04047812 */ /* 0x020fc600078eb809 */
[----:B------:R3:W-:Y:S04]  /*0970*/  STS [UR12+0x34], R5 ;  /* 0x00003405ff007988 */ /* 0x0007e8000800080c */
[----:B------:R3:W-:Y:S02]  /*0980*/  STS [UR12+0x1c], R4 ;  /* 0x00001c04ff007988 */ /* 0x0007e4000800080c */
.L_x_21:
[----:B------:R-:W-:Y:S05]  /*0990*/  BSYNC B1 ;  /* 0x0000000000017941 */ /* 0x000fea0003800000 */
.L_x_20:
[----:B------:R-:W-:Y:S04]  /*09a0*/  BSSY B2, `(.L_x_22) ;  /* 0x000001a000027945 */ /* 0x000fe80003800000 */
[----:B------:R-:W-:Y:S04]  /*09b0*/  BSSY B1, `(.L_x_23) ;  /* 0x0000015000017945 */ /* 0x000fe80003800000 */
[----:B------:R-:W-:Y:S05]  /*09c0*/  @P2 BRA `(.L_x_24) ;  /* 0x0000000000202947 */ /* 0x000fea0003800000 */
[----:B-1-3--:R-:W1:Y:S02]  /*09d0*/  LDS R4, [UR12+0x34] ;  /* 0x0000340cff047984 */ /* 0x00ae640008000800 */
[----:B-1----:R-:W-:-:S05]  /*09e0*/  LOP3.LUT R4, R4, 0x38, RZ, 0xb8, !PT ;  /* 0x0000003804047812 */ /* 0x002fca00078eb8ff */
[----:B------:R1:W-:Y:S01]  /*09f0*/  STS [UR12+0x34], R4 ;  /* 0x00003404ff007988 */ /* 0x0003e2000800080c */
[----:B------:R-:W-:Y:S05]  /*0a00*/  @P2 BRA `(.L_x_25) ;  /* 0x0000000000202947 */ /* 0x000fea0003800000 */
[----:B-1----:R-:W1:Y:S01]  /*0a10*/  LDS R4, [UR12+0x8] ;  /* 0x0000080cff047984 */ /* 0x002e620008000800 */
[----:B------:R-:W-:-:S05]  /*0a20*/  IMAD.MOV.U32 R5, RZ, RZ, 0x780 ;  /* 0x00000780ff057424 */ /* 0x000fca00078e00ff */
[----:B-1----:R-:W-:-:S05]  /*0a30*/  LOP3.LUT R4, R4, 0x500, R5, 0xd8, !PT ;  /* 0x0000050004047812 */ /* 0x002fca00078ed805 */
[----:B------:R5:W-:Y:S02]  /*0a40*/  STS [UR12+0x8], R4 ;  /* 0x00000804ff007988 */ /* 0x000be4000800080c */
.L_x_24:
[----:B------:R-:W-:Y:S05]  /*0a50*/  @P2 BRA `(.L_x_26) ;  /* 0x0000000000282947 */ /* 0x000fea0003800000 */
[----:B-1-3-5:R-:W1:Y:S02]  /*0a60*/  LDS R4, [UR12+0x8] ;  /* 0x0000080cff047984 */ /* 0x02ae640008000800 */
[----:B-1----:R-:W-:-:S05]  /*0a70*/  LOP3.LUT R4, R4, 0x1800, RZ, 0xb8, !PT ;  /* 0x0000180004047812 */ /* 0x002fca00078eb8ff */
[----:B------:R3:W-:Y:S02]  /*0a80*/  STS [UR12+0x8], R4 ;  /* 0x00000804ff007988 */ /* 0x0007e4000800080c */
.L_x_25:
[----:B------:R-:W-:Y:S05]  /*0a90*/  @P2 BREAK B1 ;  /* 0x0000000000012942 */ /* 0x000fea0003800000 */
[----:B------:R-:W-:Y:S05]  /*0aa0*/  @P2 BRA `(.L_x_27) ;  /* 0x0000000000242947 */ /* 0x000fea0003800000 */
[----:B-1-3--:R-:W1:Y:S01]  /*0ab0*/  LDS R4, [UR12+0x8] ;  /* 0x0000080cff047984 */ /* 0x00ae620008000800 */
[----:B------:R-:W-:-:S05]  /*0ac0*/  IMAD.MOV.U32 R5, RZ, RZ, 0x6000 ;  /* 0x00006000ff057424 */ /* 0x000fca00078e00ff */
[----:B-1----:R-:W-:-:S04]  /*0ad0*/  LOP3.LUT R4, R4, 0x6000, R5, 0xd8, !PT ;  /* 0x0000600004047812 */ /* 0x002fc800078ed805 */
[----:B------:R-:W-:-:S05]  /*0ae0*/  LOP3.LUT R4, R4, 0x400000, RZ, 0xb8, !PT ;  /* 0x0040000004047812 */ /* 0x000fca00078eb8ff */
[----:B------:R1:W-:Y:S02]  /*0af0*/  STS [UR12+0x8], R4 ;  /* 0x00000804ff007988 */ /* 0x0003e4000800080c */
.L_x_26:
[----:B------:R-:W-:Y:S05]  /*0b00*/  BSYNC B1 ;  /* 0x0000000000017941 */ /* 0x000fea0003800000 */
.L_x_23:
[----:B-1-3-5:R-:W1:Y:S02]  /*0b10*/  @!P2 LDS R4, [UR12+0x8] ;  /* 0x0000080cff04a984 */ /* 0x02ae640008000800 */
[----:B-1----:R-:W-:-:S05]  /*0b20*/  @!P2 LOP3.LUT R4, R4, 0x8000, RZ, 0xb8, !PT ;  /* 0x000080000404a812 */ /* 0x002fca00078eb8ff */
[----:B------:R5:W-:Y:S02]  /*0b30*/  @!P2 STS [UR12+0x8], R4 ;  /* 0x00000804ff00a988 */ /* 0x000be4000800080c */
.L_x_27:
[----:B------:R-:W-:Y:S05]  /*0b40*/  BSYNC B2 ;  /* 0x0000000000027941 */ /* 0x000fea0003800000 */
.L_x_22:
[----:B------:R-:W-:Y:S05]  /*0b50*/  WARPSYNC.ALL ;  /* 0x0000000000007948 */ /* 0x000fea0003800000 */
[----:B------:R-:W-:-:S04]  /*0b60*/  UIADD3 UR27, UR5, 0x80, URZ ;  /* 0x00000080051b7890 */ /* 0x000fc8000fffe03f */
[----:B------:R-:W-:-:S04]  /*0b70*/  UIADD3 UR26, UP0, UR27, UR28, URZ ;  /* 0x0000001c1b1a7290 */ /* 0x000fc8000ff1e03f */
[----:B------:R-:W-:Y:S01]  /*0b80*/  ULEA.HI.X.SX32 UR27, UR27, UR29, 0x1, UP0 ;  /* 0x0000001d1b1b7291 */ /* 0x000fe200080f0e3f */
[----:B------:R-:W-:Y:S11]  /*0b90*/  @P0 BRA `(.L_x_28) ;  /* 0x0000000000280947 */ /* 0x000ff60003800000 */
[----:B-1-3-5:R-:W1:Y:S01]  /*0ba0*/  S2R R4, SR_LANEID ;  /* 0x0000000000047919 */ /* 0x02ae620000000000 */
[----:B------:R-:W-:Y:S05]  /*0bb0*/  WARPSYNC.ALL ;  /* 0x0000000000007948 */ /* 0x000fea0003800000 */
[----:B-1----:R-:W-:-:S05]  /*0bc0*/  IMAD.SHL.U32 R9, R4, 0x4, RZ ;  /* 0x0000000404097824 */ /* 0x002fca00078e00ff */
[----:B------:R-:W1:Y:S01]  /*0bd0*/  LDS R7, [R9+UR12] ;  /* 0x0000000c09077984 */ /* 0x000e620008000800 */
[----:B------:R-:W-:-:S05]  /*0be0*/  IADD3 R4, P1, R9, UR26, RZ ;  /* 0x0000001a09047c10 */ /* 0x000fca000ff3e0ff */
[----:B------:R-:W-:-:S05]  /*0bf0*/  IMAD.X R5, RZ, RZ, UR27, P1 ;  /* 0x0000001bff057e24 */ /* 0x000fca00088e06ff */
[----:B-1----:R1:W3:Y:S01]  /*0c00*/  ATOMG.E.EXCH.STRONG.GPU PT, RZ, [R4], R7 ;  /* 0x0000000704ff73a8 */ /* 0x0022e200041ee100 */
[----:B------:R-:W-:-:S04]  /*0c10*/  DEPBAR {5,4,3,2,1,0} ;  /* 0x0000003f0000791a */ /* 0x000fc80000000000 */
[----:B------:R1:W-:Y:S01]  /*0c20*/  UTMACCTL.IV [UR26] ;  /* 0x000000001a0079b9 */ /* 0x0003e20008000000 */
[----:B------:R-:W-:Y:S01]  /*0c30*/  NOP ;  /* 0x0000000000007918 */ /* 0x000fe20000000000 */
.L_x_28:
[----:B------:R-:W-:Y:S05]  /*0c40*/  @P0 BRA `(.L_x_29) ;  /* 0x00000000000c0947 */ /* 0x000fea0003800000 */
[----:B------:R0:W-:Y:S01]  /*0c50*/  UTMACMDFLUSH ;  /* 0x00000000000079b7 */ /* 0x0001e20000000000 */
[----:B------:R-:W-:Y:S05]  /*0c60*/  @P0 BRA `(.L_x_29) ;  /* 0x0000000000040947 */ /* 0x000fea0003800000 */
[----:B------:R-:W-:-:S04]  /*0c70*/  DEPBAR.LE SB0, 0x0 ;  /* 0x000080000000791a */ /* 0x000fc80000000000 */
.L_x_29:
[----:B------:R-:W-:Y:S05]  /*0c80*/  WARPSYNC.ALL ;  /* 0x0000000000007948 */ /* 0x000fea0003800000 */
[----:B---3--:R-:W-:Y:S06]  /*0c90*/  BAR.SYNC.DEFER_BLOCKING 0x0 ;  /* 0x0000000000007b1d */ /* 0x008fec0000010000 */
[----:B------:R-:W-:Y:S02]  /*0ca0*/  BSSY B2, `(.L_x_30) ;  /* 0x000000b000027945 */ /* 0x000fe40003800000 */
[----:B------:R-:W-:Y:S06]  /*0cb0*/  BAR.SYNC.DEFER_BLOCKING 0x0 ;  /* 0x0000000000007b1d */ /* 0x000fec0000010000 */
[----:B------:R3:W-:Y:S01]  /*0cc0*/  @!P0 STS [R11], RZ ;  /* 0x000000ff0b008388 */ /* 0x0007e20000000800 */
[----:B------:R-:W-:Y:S01]  /*0cd0*/  NOP ;  /* 0x0000000000007918 */ /* 0x000fe20000000000 */
[----:B------:R-:W-:Y:S05]  /*0ce0*/  @P2 BRA `(.L_x_31) ;  /* 0x0000000000182947 */ /* 0x000fea0003800000 */
[----:B-1---5:R-:W1:Y:S01]  /*0cf0*/  LDS R4, [UR12+0x8] ;  /* 0x0000080cff047984 */ /* 0x022e620008000800 */
[----:B--23--:R-:W2:Y:S01]  /*0d00*/  LDC.64 R10, c[0x0][0x220] ;  /* 0x00008800ff0a7b82 */ /* 0x00cea20000000a00 */
[----:B------:R-:W-:Y:S02]  /*0d10*/  IMAD.MOV.U32 R5, RZ, RZ, 0x70 ;  /* 0x00000070ff057424 */ /* 0x000fe400078e00ff */
[----:B--2---:R2:W-:Y:S03]  /*0d20*/  STS.64 [UR12], R10 ;  /* 0x0000000aff007988 */ /* 0x0045e60008000a0c */
[----:B-1----:R-:W-:-:S05]  /*0d30*/  LOP3.LUT R4, R4, 0x10, R5, 0xd8, !PT ;  /* 0x0000001004047812 */ /* 0x002fca00078ed805 */
[----:B------:R2:W-:Y:S02]  /*0d40*/  STS [UR12+0x8], R4 ;  /* 0x00000804ff007988 */ /* 0x0005e4000800080c */
.L_x_31:
[----:B-1----:R-:W-:Y:S05]  /*0d50*/  BSYNC B2 ;  /* 0x0000000000027941 */ /* 0x002fea0003800000 */
.L_x_30:
[----:B------:R-:W-:Y:S04]  /*0d60*/  BSSY B3, `(.L_x_32) ;  /* 0x0000011000037945 */ /* 0x000fe80003800000 */
[----:B------:R-:W-:Y:S04]  /*0d70*/  BSSY B2, `(.L_x_33) ;  /* 0x000000e000027945 */ /* 0x000fe80003800000 */
[----:B------:R-:W-:Y:S05]  /*0d80*/  @P2 BRA `(.L_x_34) ;  /* 0x0000000000242947 */ /* 0x000fea0003800000 */
[----:B--2--5:R-:W1:Y:S01]  /*0d90*/  LDS R4, [UR12+0x34] ;  /* 0x0000340cff047984 */ /* 0x024e620008000800 */
[----:B------:R-:W-:-:S05]  /*0da0*/  IMAD.MOV.U32 R5, RZ, RZ, 0x3f000000 ;  /* 0x3f000000ff057424 */ /* 0x000fca00078e00ff */
[----:B-1----:R-:W-:-:S05]  /*0db0*/  LOP3.LUT R4, R4, 0xff000000, R5, 0xb8, !PT ;  /* 0xff00000004047812 */ /* 0x002fca00078eb805 */
[----:B------:R1:W-:Y:S01]  /*0dc0*/  STS [UR12+0x34], R4 ;  /* 0x00003404ff007988 */ /* 0x0003e2000800080c */
[----:B------:R-:W-:Y:S05]  /*0dd0*/  @P2 BRA `(.L_x_35) ;  /* 0x00000000001c2947 */ /* 0x000fea0003800000 */
[----:B-1----:R-:W1:Y:S01]  /*0de0*/  LDS R4, [UR12+0x38] ;  /* 0x0000380cff047984 */ /* 0x002e620008000800 */
[----:B------:R-:W-:-:S05]  /*0df0*/  IMAD.MOV.U32 R5, RZ, RZ, 0x7f ;  /* 0x0000007fff057424 */ /* 0x000fca00078e00ff */
[----:B-1----:R-:W-:-:S05]  /*0e00*/  LOP3.LUT R4, R4, 0xff, R5, 0xb8, !PT ;  /* 0x000000ff04047812 */ /* 0x002fca00078eb805 */
[----:B------:R1:W-:Y:S02]  /*0e10*/  STS [UR12+0x38], R4 ;  /* 0x00003804ff007988 */ /* 0x0003e4000800080c */
.L_x_34:
[----:B------:R-:W-:Y:S05]  /*0e20*/  @P2 BREAK B2 ;  /* 0x0000000000022942 */ /* 0x000fea0003800000 */
[----:B------:R-:W-:Y:S05]  /*0e30*/  @P2 BRA `(.L_x_36) ;  /* 0x00000000000c2947 */ /* 0x000fea0003800000 */
[----:B------:R1:W-:Y:S02]  /*0e40*/  STS [UR12+0x20], R3 ;  /* 0x00002003ff007988 */ /* 0x0003e4000800080c */
.L_x_35:
[----:B------:R-:W-:Y:S05]  /*0e50*/  BSYNC B2 ;  /* 0x0000000000027941 */ /* 0x000fea0003800000 */
.L_x_33:
[----:B------:R1:W-:Y:S02]  /*0e60*/  @!P2 STS [UR12+0x24], R2 ;  /* 0x00002402ff00a988 */ /* 0x0003e4000800080c */
.L_x_36:
[----:B------:R-:W-:Y:S05]  /*0e70*/  BSYNC B3 ;  /* 0x0000000000037941 */ /* 0x000fea0003800000 */
.L_x_32:
[----:B------:R-:W-:Y:S05]  /*0e80*/  WARPSYNC.ALL ;  /* 0x0000000000007948 */ /* 0x000fea0003800000 */
[----:B------:R-:W-:Y:S04]  /*0e90*/  BSSY B3, `(.L_x_37) ;  /* 0x000000e000037945 */ /* 0x000fe80003800000 */
[----:B------:R-:W-:Y:S05]  /*0ea0*/  @P2 BRA `(.L_x_38) ;  /* 0x0000000000302947 */ /* 0x000fea0003800000 */
[----:B-1--4-:R-:W1:Y:S01]  /*0eb0*/  LDS R3, [UR12+0x34] ;  /* 0x0000340cff037984 */ /* 0x012e620008000800 */
[----:B--2--5:R-:W2:Y:S03]  /*0ec0*/  LDC.64 R4, c[0x0][0x248] ;  /* 0x00009200ff047b82 */ /* 0x024ea60000000a00 */
[----:B------:R-:W4:Y:S01]  /*0ed0*/  LDS R2, [UR12+0x1c] ;  /* 0x00001c0cff027984 */ /* 0x000f220008000800 */
[C---:B--2---:R-:W-:Y:S01]  /*0ee0*/  SHF.L.U64.HI R5, R4.reuse, 0x1, R5 ;  /* 0x0000000104057819 */ /* 0x044fe20000010205 */
[----:B------:R-:W-:-:S03]  /*0ef0*/  IMAD.SHL.U32 R4, R4, 0x2, RZ ;  /* 0x0000000204047824 */ /* 0x000fc600078e00ff */
[--C-:B------:R-:W-:Y:S02]  /*0f00*/  SHF.R.U32.HI R7, RZ, 0x4, R5.reuse ;  /* 0x00000004ff077819 */ /* 0x100fe40000011605 */
[----:B------:R-:W-:-:S05]  /*0f10*/  SHF.R.U64 R4, R4, 0x4, R5 ;  /* 0x0000000404047819 */ /* 0x000fca0000001205 */
[----:B------:R2:W-:Y:S01]  /*0f20*/  STS [UR12+0xc], R4 ;  /* 0x00000c04ff007988 */ /* 0x0005e2000800080c */
[----:B-1----:R-:W-:Y:S02]  /*0f30*/  LOP3.LUT R3, R3, 0x7, RZ, 0xb8, !PT ;  /* 0x0000000703037812 */ /* 0x002fe400078eb8ff */
[----:B----4-:R-:W-:-:S03]  /*0f40*/  LOP3.LUT R2, R2, 0xf, R7, 0xb8, !PT ;  /* 0x0000000f02027812 */ /* 0x010fc600078eb807 */
[----:B------:R2:W-:Y:S04]  /*0f50*/  STS [UR12+0x34], R3 ;  /* 0x00003403ff007988 */ /* 0x0005e8000800080c */
[----:B------:R2:W-:Y:S02]  /*0f60*/  STS [UR12+0x1c], R2 ;  /* 0x00001c02ff007988 */ /* 0x0005e4000800080c */
.L_x_38:
[----:B------:R-:W-:Y:S05]  /*0f70*/  BSYNC B3 ;  /* 0x0000000000037941 */ /* 0x000fea0003800000 */
.L_x_37:
[----:B------:R-:W-:Y:S04]  /*0f80*/  BSSY B3, `(.L_x_39) ;  /* 0x000001a000037945 */ /* 0x000fe80003800000 */
[----:B------:R-:W-:Y:S04]  /*0f90*/  BSSY B4, `(.L_x_40) ;  /* 0x0000015000047945 */ /* 0x000fe80003800000 */
[----:B------:R-:W-:Y:S05]  /*0fa0*/  @P2 BRA `(.L_x_41) ;  /* 0x0000000000202947 */ /* 0x000fea0003800000 */
[----:B-12---:R-:W1:Y:S02]  /*0fb0*/  LDS R2, [UR12+0x34] ;  /* 0x0000340cff027984 */ /* 0x006e640008000800 */
[----:B-1----:R-:W-:-:S05]  /*0fc0*/  LOP3.LUT R2, R2, 0x38, RZ, 0xb8, !PT ;  /* 0x0000003802027812 */ /* 0x002fca00078eb8ff */
[----:B------:R1:W-:Y:S01]  /*0fd0*/  STS [UR12+0x34], R2 ;  /* 0x00003402ff007988 */ /* 0x0003e2000800080c */
[----:B------:R-:W-:Y:S05]  /*0fe0*/  @P2 BRA `(.L_x_42) ;  /* 0x0000000000202947 */ /* 0x000fea0003800000 */
[----:B-1----:R-:W1:Y:S01]  /*0ff0*/  LDS R2, [UR12+0x8] ;  /* 0x0000080cff027984 */ /* 0x002e620008000800 */
[----:B----4-:R-:W-:-:S05]  /*1000*/  IMAD.MOV.U32 R3, RZ, RZ, 0x780 ;  /* 0x00000780ff037424 */ /* 0x010fca00078e00ff */
[----:B-1----:R-:W-:-:S05]  /*1010*/  LOP3.LUT R2, R2, 0x500, R3, 0xd8, !PT ;  /* 0x0000050002027812 */ /* 0x002fca00078ed803 */
[----:B------:R1:W-:Y:S02]  /*1020*/  STS [UR12+0x8], R2 ;  /* 0x00000802ff007988 */ /* 0x0003e4000800080c */
.L_x_41:
[----:B------:R-:W-:Y:S05]  /*1030*/  @P2 BRA `(.L_x_43) ;  /* 0x0000000000282947 */ /* 0x000fea0003800000 */
[----:B-12---:R-:W1:Y:S02]  /*1040*/  LDS R2, [UR12+0x8] ;  /* 0x0000080cff027984 */ /* 0x006e640008000800 */
[----:B-1----:R-:W-:-:S05]  /*1050*/  LOP3.LUT R2, R2, 0x1800, RZ, 0xb8, !PT ;  /* 0x0000180002027812 */ /* 0x002fca00078eb8ff */
[----:B------:R2:W-:Y:S02]  /*1060*/  STS [UR12+0x8], R2 ;  /* 0x00000802ff007988 */ /* 0x0005e4000800080c */
.L_x_42:
[----:B------:R-:W-:Y:S05]  /*1070*/  @P2 BREAK B4 ;  /* 0x0000000000042942 */ /* 0x000fea0003800000 */
[----:B------:R-:W-:Y:S05]  /*1080*/  @P2 BRA `(.L_x_44) ;  /* 0x0000000000242947 */ /* 0x000fea0003800000 */
[----:B-12---:R-:W1:Y:S01]  /*1090*/  LDS R2, [UR12+0x8] ;  /* 0x0000080cff027984 */ /* 0x006e620008000800 */
[----:B----4-:R-:W-:-:S05]  /*10a0*/  IMAD.MOV.U32 R3, RZ, RZ, 0x6000 ;  /* 0x00006000ff037424 */ /* 0x010fca00078e00ff */
[----:B-1----:R-:W-:-:S04]  /*10b0*/  LOP3.LUT R2, R2, 0x6000, R3, 0xd8, !PT ;  /* 0x0000600002027812 */ /* 0x002fc800078ed803 */
[----:B------:R-:W-:-:S05]  /*10c0*/  LOP3.LUT R2, R2, 0x400000, RZ, 0xb8, !PT ;  /* 0x0040000002027812 */ /* 0x000fca00078eb8ff */
[----:B------:R1:W-:Y:S02]  /*10d0*/  STS [UR12+0x8], R2 ;  /* 0x00000802ff007988 */ /* 0x0003e4000800080c */
.L_x_43:
[----:B------:R-:W-:Y:S05]  /*10e0*/  BSYNC B4 ;  /* 0x0000000000047941 */ /* 0x000fea0003800000 */
.L_x_40:
[----:B-12---:R-:W1:Y:S02]  /*10f0*/  @!P2 LDS R2, [UR12+0x8] ;  /* 0x0000080cff02a984 */ /* 0x006e640008000800 */
[----:B-1----:R-:W-:-:S05]  /*1100*/  @!P2 LOP3.LUT R2, R2, 0x8000, RZ, 0xb8, !PT ;  /* 0x000080000202a812 */ /* 0x002fca00078eb8ff */
[----:B------:R1:W-:Y:S02]  /*1110*/  @!P2 STS [UR12+0x8], R2 ;  /* 0x00000802ff00a988 */ /* 0x0003e4000800080c */
.L_x_44:
[----:B------:R-:W-:Y:S05]  /*1120*/  BSYNC B3 ;  /* 0x0000000000037941 */ /* 0x000fea0003800000 */
.L_x_39:
[----:B------:R-:W-:Y:S05]  /*1130*/  WARPSYNC.ALL ;  /* 0x0000000000007948 */ /* 0x000fea0003800000 */
[----:B------:R-:W-:Y:S01]  /*1140*/  UIADD3 UR5, UR5, 0x100, URZ ;  /* 0x0000010005057890 */ /* 0x000fe2000fffe03f */
[----:B------:R-:W-:Y:S02]  /*1150*/  ISETP.GE.AND P1, PT, R8, 0x1, PT ;  /* 0x000000010800780c */ /* 0x000fe40003f26270 */
[----:B------:R-:W-:Y:S02]  /*1160*/  CS2R R24, SRZ ;  /* 0x0000000000187805 */ /* 0x000fe4000001ff00 */
[----:B------:R-:W-:Y:S01]  /*1170*/  CS2R R26, SRZ ;  /* 0x00000000001a7805 */ /* 0x000fe2000001ff00 */
[----:B------:R-:W-:Y:S01]  /*1180*/  UIADD3 UR28, UP0, UR5, UR28, URZ ;  /* 0x0000001c051c7290 */ /* 0x000fe2000ff1e03f */
[----:B------:R-:W-:Y:S01]  /*1190*/  CS2R R28, SRZ ;  /* 0x00000000001c7805 */ /* 0x000fe2000001ff00 */
[----:B------:R-:W-:-:S02]  /*11a0*/  IMAD.MOV.U32 R30, RZ, RZ, RZ ;  /* 0x000000ffff1e7224 */ /* 0x000fc400078e00ff */
[----:B------:R-:W-:Y:S01]  /*11b0*/  ULEA.HI.X.SX32 UR29, UR5, UR29, 0x1, UP0 ;  /* 0x0000001d051d7291 */ /* 0x000fe200080f0e3f */
[----:B------:R-:W-:Y:S11]  /*11c0*/  @P0 BRA `(.L_x_45) ;  /* 0x0000000000280947 */ /* 0x000ff60003800000 */
[----:B-12---:R-:W5:Y:S01]  /*11d0*/  S2R R2, SR_LANEID ;  /* 0x0000000000027919 */ /* 0x006f620000000000 */
[----:B------:R-:W-:Y:S05]  /*11e0*/  WARPSYNC.ALL ;  /* 0x0000000000007948 */ /* 0x000fea0003800000 */
[----:B-----5:R-:W-:-:S05]  /*11f0*/  IMAD.SHL.U32 R4, R2, 0x4, RZ ;  /* 0x0000000402047824 */ /* 0x020fca00078e00ff */
[----:B------:R-:W1:Y:S01]  /*1200*/  LDS R5, [R4+UR12] ;  /* 0x0000000c04057984 */ /* 0x000e620008000800 */
[----:B------:R-:W-:-:S05]  /*1210*/  IADD3 R2, P3, R4, UR28, RZ ;  /* 0x0000001c04027c10 */ /* 0x000fca000ff7e0ff */
[----:B----4-:R-:W-:-:S05]  /*1220*/  IMAD.X R3, RZ, RZ, UR29, P3 ;  /* 0x0000001dff037e24 */ /* 0x010fca00098e06ff */
[----:B-1----:R1:W2:Y:S01]  /*1230*/  ATOMG.E.EXCH.STRONG.GPU PT, RZ, [R2], R5 ;  /* 0x0000000502ff73a8 */ /* 0x0022a200041ee100 */
[----:B------:R-:W-:-:S04]  /*1240*/  DEPBAR {5,4,3,2,1,0} ;  /* 0x0000003f0000791a */ /* 0x000fc80000000000 */
[----:B------:R1:W-:Y:S01]  /*1250*/  UTMACCTL.IV [UR28] ;  /* 0x000000001c0079b9 */ /* 0x0003e20008000000 */
[----:B------:R-:W-:Y:S01]  /*1260*/  NOP ;  /* 0x0000000000007918 */ /* 0x000fe20000000000 */
.L_x_45:
[----:B------:R-:W-:Y:S05]  /*1270*/  @P0 BRA `(.L_x_46) ;  /* 0x00000000000c0947 */ /* 0x000fea0003800000 */
[----:B------:R0:W-:Y:S01]  /*1280*/  UTMACMDFLUSH ;  /* 0x00000000000079b7 */ /* 0x0001e20000000000 */
[----:B------:R-:W-:Y:S05]  /*1290*/  @P0 BRA `(.L_x_46) ;  /* 0x0000000000040947 */ /* 0x000fea0003800000 */
[----:B------:R-:W-:-:S04]  /*12a0*/  DEPBAR.LE SB0, 0x0 ;  /* 0x000080000000791a */ /* 0x000fc80000000000 */
.L_x_46:
[----:B------:R-:W-:Y:S05]  /*12b0*/  WARPSYNC.ALL ;  /* 0x0000000000007948 */ /* 0x000fea0003800000 */
[----:B--2---:R-:W-:Y:S01]  /*12c0*/  BAR.SYNC.DEFER_BLOCKING 0x0 ;  /* 0x0000000000007b1d */ /* 0x004fe20000010000 */
[----:B------:R-:W-:Y:S01]  /*12d0*/  USHF.L.U32 UR19, UR31, 0x7, URZ ;  /* 0x000000071f137899 */ /* 0x000fe2000800063f */
[----:B------:R-:W-:Y:S01]  /*12e0*/  IMAD.MOV.U32 R31, RZ, RZ, RZ ;  /* 0x000000ffff1f7224 */ /* 0x000fe200078e00ff */
[----:B------:R-:W-:Y:S01]  /*12f0*/  USHF.L.U32 UR10, UR30, 0x6, URZ ;  /* 0x000000061e0a7899 */ /* 0x000fe2000800063f */
[----:B------:R-:W-:Y:S02]  /*1300*/  CS2R R32, SRZ ;  /* 0x0000000000207805 */ /* 0x000fe4000001ff00 */
[----:B------:R-:W-:Y:S01]  /*1310*/  CS2R R34, SRZ ;  /* 0x0000000000227805 */ /* 0x000fe2000001ff00 */
[----:B------:R-:W-:Y:S01]  /*1320*/  VOTEU.ALL UP0, P2 ;  /* 0x00000000003f7886 */ /* 0x000fe20001000000 */
[----:B------:R-:W-:Y:S01]  /*1330*/  UMOV UR6, 0x1 ;  /* 0x0000000100067882 */ /* 0x000fe20000000000 */
[----:B------:R-:W-:Y:S01]  /*1340*/  VOTEU.ALL UP1, P2 ;  /* 0x00000000003f7886 */ /* 0x000fe20001020000 */
[----:B------:R-:W-:-:S02]  /*1350*/  CS2R R36, SRZ ;  /* 0x0000000000247805 */ /* 0x000fc4000001ff00 */
[----:B------:R-:W-:Y:S01]  /*1360*/  CS2R R38, SRZ ;  /* 0x0000000000267805 */ /* 0x000fe2000001ff00 */
[----:B------:R-:W-:-:S04]  /*1370*/  @!UP0 UIADD3 UR8, -UR6, 0x100000, URZ ;  /* 0x0010000006088890 */ /* 0x000fc8000fffe13f */
[----:B------:R-:W-:Y:S02]  /*1380*/  @!UP0 USHF.L.U32 UR9, UR8, 0xb, URZ ;  /* 0x0000000b08098899 */ /* 0x000fe4000800063f */
[----:B------:R-:W-:Y:S01]  /*1390*/  @!UP0 USHF.L.U32 UR8, UR8, 0x1, URZ ;  /* 0x0000000108088899 */ /* 0x000fe2000800063f */
[----:B------:R-:W-:Y:S01]  /*13a0*/  CS2R R40, SRZ ;  /* 0x0000000000287805 */ /* 0x000fe2000001ff00 */
[----:B------:R-:W-:-:S04]  /*13b0*/  @!UP0 UIADD3 UR6, -UR6, 0x100000, URZ ;  /* 0x0010000006068890 */ /* 0x000fc8000fffe13f */
[----:B------:R-:W-:Y:S02]  /*13c0*/  @!UP0 USHF.L.U32 UR7, UR6, 0xb, URZ ;  /* 0x0000000b06078899 */ /* 0x000fe4000800063f */
[----:B------:R-:W-:Y:S01]  /*13d0*/  @!UP0 USHF.L.U32 UR6, UR6, 0x1, URZ ;  /* 0x0000000106068899 */ /* 0x000fe2000800063f */
[----:B------:R-:W-:Y:S01]  /*13e0*/  CS2R R42, SRZ ;  /* 0x00000000002a7805 */ /* 0x000fe2000001ff00 */
[----:B------:R-:W-:Y:S01]  /*13f0*/  VOTEU.ALL UP0, P2 ;  /* 0x00000000003f7886 */ /* 0x000fe20001000000 */
[----:B------:R-:W-:Y:S02]  /*1400*/  CS2R R44, SRZ ;  /* 0x00000000002c7805 */ /* 0x000fe4000001ff00 */
[----:B------:R-:W-:Y:S02]  /*1410*/  CS2R R46, SRZ ;  /* 0x00000000002e7805 */ /* 0x000fe4000001ff00 */
[----:B------:R-:W-:Y:S02]  /*1420*/  CS2R R48, SRZ ;  /* 0x0000000000307805 */ /* 0x000fe4000001ff00 */
[----:B------:R-:W-:-:S02]  /*1430*/  CS2R R50, SRZ ;  /* 0x0000000000327805 */ /* 0x000fc4000001ff00 */
[----:B------:R-:W-:Y:S02]  /*1440*/  CS2R R52, SRZ ;  /* 0x0000000000347805 */ /* 0x000fe4000001ff00 */
[----:B------:R-:W-:Y:S01]  /*1450*/  CS2R R54, SRZ ;  /* 0x0000000000367805 */ /* 0x000fe2000001ff00 */
[----:B------:R-:W2:Y:S02]  /*1460*/  FENCE.VIEW.ASYNC.S ;  /* 0x00000000000073c6 */ /* 0x000ea40000000000 */
[----:B--2---:R2:W4:Y:S02]  /*1470*/  @!UP0 SYNCS.EXCH.64 URZ, [UR12+0x6000], UR8 ;  /* 0x006000080c3f85b2 */ /* 0x0045240008000100 */
[----:B----4-:R-:W-:Y:S06]  /*1480*/  BAR.SYNC.DEFER_BLOCKING 0x0 ;  /* 0x0000000000007b1d */ /* 0x010fec0000010000 */
[----:B------:R2:W4:Y:S01]  /*1490*/  @!UP1 SYNCS.EXCH.64 URZ, [UR12+0x6008], UR6 ;  /* 0x006008060c3f95b2 */ /* 0x0005220008000100 */
[----:B------:R-:W-:Y:S05]  /*14a0*/  @!P1 BRA `(.L_x_47) ;  /* 0x0000000400509947 */ /* 0x000fea0003800000 */
[----:B-1----:R-:W-:Y:S02]  /*14b0*/  SHF.R.U32.HI R2, RZ, 0x5, R0 ;  /* 0x00000005ff027819 */ /* 0x002fe40000011600 */
[----:B------:R-:W-:Y:S02]  /*14c0*/  CS2R R24, SRZ ;  /* 0x0000000000187805 */ /* 0x000fe4000001ff00 */
[----:B------:R-:W-:Y:S02]  /*14d0*/  CS2R R26, SRZ ;  /* 0x00000000001a7805 */ /* 0x000fe4000001ff00 */
[----:B------:R-:W-:Y:S02]  /*14e0*/  CS2R R28, SRZ ;  /* 0x00000000001c7805 */ /* 0x000fe4000001ff00 */
[----:B------:R-:W-:Y:S02]  /*14f0*/  R2UR UR13, R2 ;  /* 0x00000000020d72ca */ /* 0x000fe400000e0000 */
[----:B------:R-:W-:-:S02]  /*1500*/  CS2R R30, SRZ ;  /* 0x00000000001e7805 */ /* 0x000fc4000001ff00 */
[----:B------:R-:W-:Y:S02]  /*1510*/  CS2R R32, SRZ ;  /* 0x0000000000207805 */ /* 0x000fe4000001ff00 */
[----:B------:R-:W-:Y:S02]  /*1520*/  CS2R R34, SRZ ;  /* 0x0000000000227805 */ /* 0x000fe4000001ff00 */
[----:B------:R-:W-:Y:S02]  /*1530*/  CS2R R36, SRZ ;  /* 0x0000000000247805 */ /* 0x000fe4000001ff00 */
[----:B------:R-:W-:Y:S02]  /*1540*/  CS2R R38, SRZ ;  /* 0x0000000000267805 */ /* 0x000fe4000001ff00 */
[----:B------:R-:W-:Y:S02]  /*1550*/  CS2R R40, SRZ ;  /* 0x0000000000287805 */ /* 0x000fe4000001ff00 */
[----:B------:R-:W-:-:S02]  /*1560*/  CS2R R42, SRZ ;  /* 0x00000000002a7805 */ /* 0x000fc4000001ff00 */
[----:B------:R-:W-:Y:S02]  /*1570*/  CS2R R44, SRZ ;  /* 0x00000000002c7805 */ /* 0x000fe4000001ff00 */
[----:B------:R-:W-:Y:S02]  /*1580*/  CS2R R46, SRZ ;  /* 0x00000000002e7805 */ /* 0x000fe4000001ff00 */
[----:B------:R-:W-:Y:S02]  /*1590*/  CS2R R48, SRZ ;  /* 0x0000000000307805 */ /* 0x000fe4000001ff00 */
[----:B------:R-:W-:Y:S02]  /*15a0*/  CS2R R50, SRZ ;  /* 0x0000000000327805 */ /* 0x000fe4000001ff00 */
[----:B------:R-:W-:Y:S02]  /*15b0*/  CS2R R52, SRZ ;  /* 0x0000000000347805 */ /* 0x000fe4000001ff00 */
[----:B------:R-:W-:Y:S01]  /*15c0*/  CS2R R54, SRZ ;  /* 0x0000000000367805 */ /* 0x000fe2000001ff00 */
[----:B------:R-:W-:Y:S01]  /*15d0*/  UMOV UR5, URZ ;  /* 0x0000003f00057c82 */ /* 0x000fe20008000000 */
[----:B------:R-:W-:-:S05]  /*15e0*/  UMOV UR18, URZ ;  /* 0x0000003f00127c82 */ /* 0x000fca0008000000 */
.L_x_49:
[----:B----4-:R-:W-:Y:S01]  /*15f0*/  BAR.SYNC.DEFER_BLOCKING 0x0 ;  /* 0x0000000000007b1d */ /* 0x010fe20000010000 */
[----:B------:R-:W-:Y:S01]  /*1600*/  ULEA UR20, UR5, UR12, 0x3 ;  /* 0x0000000c05147291 */ /* 0x000fe2000f8e183f */
[----:B------:R-:W-:Y:S01]  /*1610*/  @!P2 IMAD.MOV.U32 R2, RZ, RZ, 0x3000 ;  /* 0x00003000ff02a424 */ /* 0x000fe200078e00ff */
[----:B------:R-:W-:Y:S01]  /*1620*/  ELECT P0, URZ, PT ;  /* 0x00000000003f782f */ /* 0x000fe20003800000 */
[----:B------:R-:W-:-:S03]  /*1630*/  ULEA UR16, UR5, UR12, 0xd ;  /* 0x0000000c05107291 */ /* 0x000fc6000f8e683f */
[----:B------:R-:W-:Y:S02]  /*1640*/  ISETP.LT.U32.AND P0, PT, R6, 0x20, P0 ;  /* 0x000000200600780c */ /* 0x000fe40000701070 */
[----:B------:R-:W-:Y:S01]  /*1650*/  ELECT P1, URZ, PT ;  /* 0x00000000003f782f */ /* 0x000fe20003820000 */
[----:B--2---:R-:W-:-:S03]  /*1660*/  ULEA UR8, UR5, UR12, 0xc ;  /* 0x0000000c05087291 */ /* 0x004fc6000f8e603f */
[----:B------:R-:W-:Y:S01]  /*1670*/  ISETP.LT.U32.AND P1, PT, R6, 0x20, P1 ;  /* 0x000000200600780c */ /* 0x000fe20000f21070 */
[----:B------:R-:W-:Y:S01]  /*1680*/  UMOV UR11, UR18 ;  /* 0x00000012000b7c82 */ /* 0x000fe20008000000 */
[----:B------:R-:W-:-:S05]  /*1690*/  UIADD3 UR8, UR8, 0x4000, URZ ;  /* 0x0000400008087890 */ /* 0x000fca000fffe03f */
[----:B------:R-:W-:Y:S01]  /*16a0*/  VOTEU.ANY UP0, P0 ;  /* 0x00000000003f7886 */ /* 0x000fe20000000100 */
[----:B------:R-:W-:Y:S01]  /*16b0*/  VOTEU.ANY UP2, P0 ;  /* 0x00000000003f7886 */ /* 0x000fe20000040100 */
[----:B------:R1:W-:Y:S01]  /*16c0*/  @!P2 SYNCS.ARRIVE.TRANS64 RZ, [UR20+0x6000], R2 ;  /* 0x00600002ffffa9a7 */ /* 0x0003e20008000014 */
[----:B------:R2:W-:Y:S06]  /*16d0*/  MEMBAR.ALL.CTA ;  /* 0x0000000000007992 */ /* 0x0005ec0000008000 */
[----:B--2---:R-:W2:Y:S01]  /*16e0*/  FENCE.VIEW.ASYNC.S ;  /* 0x00000000000073c6 */ /* 0x004ea20000000000 */
[----:B------:R-:W-:Y:S01]  /*16f0*/  @UP0 UIADD3 UR17, UR20, 0x6000, URZ ;  /* 0x0000600014110890 */ /* 0x000fe2000fffe03f */
[----:B------:R-:W-:Y:S01]  /*1700*/  @UP0 UMOV UR6, UR24 ;  /* 0x0000001800060c82 */ /* 0x000fe20008000000 */
[----:B------:R-:W-:Y:S01]  /*1710*/  @UP0 UMOV UR7, UR25 ;  /* 0x0000001900070c82 */ /* 0x000fe20008000000 */
[----:B--2---:R-:W-:Y:S01]  /*1720*/  VOTEU.ANY UP1, P1 ;  /* 0x00000000003f7886 */ /* 0x004fe20000820100 */
[----:B------:R-:W-:Y:S01]  /*1730*/  VOTEU.ANY UP3, P1 ;  /* 0x00000000003f7886 */ /* 0x000fe20000860100 */
[----:B-1----:R-:W-:-:S03]  /*1740*/  IMAD.U32 R2, RZ, RZ, UR4 ;  /* 0x00000004ff027e24 */ /* 0x002fc6000f8e00ff */
[----:B------:R-:W-:Y:S01]  /*1750*/  @UP1 UIADD3 UR9, UR20, 0x6000, URZ ;  /* 0x0000600014091890 */ /* 0x000fe2000fffe03f */
[----:B------:R-:W-:Y:S01]  /*1760*/  @UP1 UMOV UR14, UR26 ;  /* 0x0000001a000e1c82 */ /* 0x000fe20008000000 */
[----:B------:R-:W-:Y:S01]  /*1770*/  @UP1 UMOV UR15, UR27 ;  /* 0x0000001b000f1c82 */ /* 0x000fe20008000000 */
[----:B------:R-:W-:Y:S01]  /*1780*/  SHF.L.U32 R2, R2, 0x1f, RZ ;  /* 0x0000001f02027819 */ /* 0x000fe200000006ff */
[----:B------:R-:W-:Y:S06]  /*1790*/  BAR.SYNC.DEFER_BLOCKING 0x0 ;  /* 0x0000000000007b1d */ /* 0x000fec0000010000 */
[----:B------:R1:W-:Y:S02]  /*17a0*/  @UP2 UTMALDG.2D [UR16], [UR6] ;  /* 0x00000010060025b4 */ /* 0x0003e40008008000 */
[----:B------:R-:W-:Y:S06]  /*17b0*/  BAR.SYNC.DEFER_BLOCKING 0x0 ;  /* 0x0000000000007b1d */ /* 0x000fec0000010000 */
[----:B------:R1:W-:Y:S02]  /*17c0*/  @UP3 UTMALDG.2D [UR8], [UR14] ;  /* 0x000000080e0035b4 */ /* 0x0003e40008008000 */
[----:B------:R-:W-:Y:S06]  /*17d0*/  BAR.SYNC.DEFER_BLOCKING 0x0 ;  /* 0x0000000000007b1d */ /* 0x000fec0000010000 */
[----:B------:R-:W2:Y:S02]  /*17e0*/  SYNCS.PHASECHK.TRANS64.TRYWAIT P0, [UR20+0x6000], R2 ;  /* 0x00600002ff0075a7 */ /* 0x000ea40008000154 */
[----:B-12---:R-:W-:Y:S05]  /*17f0*/  @!P0 BRA `(.L_x_48) ;  /* 0x00000004005c8947 */ /* 0x006fea0003800000 */
.L_x_50:
[----:B------:R-:W-:Y:S01]  /*1800*/  USHF.L.U32 UR6, UR13, 0x6, URZ ;  /* 0x000000060d067899 */ /* 0x000fe2000800063f */
[----:B------:R-:W-:Y:S02]  /*1810*/  WARPGROUP.DEPBAR.LE gsb0, 0x0 ;  /* 0x00008000000079c5 */ /* 0x000fe40000010000 */
[----:B------:R-:W-:Y:S01]  /*1820*/  USHF.R.U32.HI UR8, URZ, 0x4, UR8 ;  /* 0x000000043f087899 */ /* 0x000fe20008011608 */
[----:B------:R-:W-:Y:S01]  /*1830*/  WARPGROUP.ARRIVE ;  /* 0x00000000000079c5 */ /* 0x000fe20000000000 */
[----:B------:R-:W-:Y:S01]  /*1840*/  ULOP3.LUT UR6, UR6, 0x100, URZ, 0xc0, !UPT ;  /* 0x0000010006067892 */ /* 0x000fe2000f8ec03f */
[----:B------:R-:W1:Y:S01]  /*1850*/  LDC R2, c[0x0][0x230] ;  /* 0x00008c00ff027b82 */ /* 0x000e620000000800 */
[----:B------:R-:W-:Y:S02]  /*1860*/  USGXT.U32 UR8, UR8, 0xe ;  /* 0x0000000e0808789a */ /* 0x000fe40008000000 */
[----:B------:R-:W-:Y:S01]  /*1870*/  ULEA.HI UR6, UR16, UR6, URZ, 0x1c ;  /* 0x0000000610067291 */ /* 0x000fe2000f8fe03f */
[----:B------:R-:W-:Y:S01]  /*1880*/  UMOV UR21, 0x80000020 ;  /* 0x8000002000157882 */ /* 0x000fe20000000000 */
[----:B------:R-:W-:-:S02]  /*1890*/  UMOV UR23, 0x40000040 ;  /* 0x4000004000177882 */ /* 0x000fc40000000000 */
[----:B------:R-:W-:Y:S01]  /*18a0*/  ULOP3.LUT UR6, UR6, 0x3fff, URZ, 0xc0, !UPT ;  /* 0x00003fff06067892 */ /* 0x000fe2000f8ec03f */
[----:B------:R-:W-:Y:S01]  /*18b0*/  UMOV UR22, UR8 ;  /* 0x0000000800167c82 */ /* 0x000fe20008000000 */
[----:B------:R-:W-:Y:S02]  /*18c0*/  UIADD3 UR18, UR18, 0x20, URZ ;  /* 0x0000002012127890 */ /* 0x000fe4000fffe03f */
[----:B------:R-:W-:-:S03]  /*18d0*/  UIADD3 UR5, UR5, 0x1, URZ ;  /* 0x0000000105057890 */ /* 0x000fc6000fffe03f */
[----:B------:R-:W-:Y:S01]  /*18e0*/  UMOV UR20, UR6 ;  /* 0x0000000600147c82 */ /* 0x000fe20008000000 */
[----:B------:R-:W-:Y:S01]  /*18f0*/  UMOV UR7, URZ ;  /* 0x0000003f00077c82 */ /* 0x000fe20008000000 */
[----:B------:R-:W-:Y:S01]  /*1900*/  HGMMA.64x64x16.F32.BF16 R24, gdesc[UR20].tnspB, R24 ;  /* 0x40e00000141879f0 */ /* 0x000fe20008701818 */
[----:B------:R-:W-:Y:S01]  /*1910*/  UMOV UR20, 0xfffffffe ;  /* 0xfffffffe00147882 */ /* 0x000fe20000000000 */
[----:B------:R-:W-:Y:S01]  /*1920*/  UMOV UR21, 0x7fffffdf ;  /* 0x7fffffdf00157882 */ /* 0x000fe20000000000 */
[----:B------:R-:W-:Y:S01]  /*1930*/  UMOV UR22, 0x80 ;  /* 0x0000008000167882 */ /* 0x000fe20000000000 */
[----:B------:R-:W-:Y:S01]  /*1940*/  UMOV UR23, 0x40000040 ;  /* 0x4000004000177882 */ /* 0x000fe20000000000 */
[----:B------:R-:W-:Y:S01]  /*1950*/  UMOV UR9, URZ ;  /* 0x0000003f00097c82 */ /* 0x000fe20008000000 */
[----:B------:R-:W-:Y:S01]  /*1960*/  UIADD3.64 UR20, UR6, -UR20, URZ ;  /* 0x8000001406147297 */ /* 0x000fe2000fffe03f */
[----:B-1----:R-:W-:Y:S01]  /*1970*/  ISETP.LE.AND P0, PT, R2, UR18, PT ;  /* 0x0000001202007c0c */ /* 0x002fe2000bf03270 */
[----:B------:R-:W-:-:S02]  /*1980*/  UIADD3.64 UR22, UR8, UR22, URZ ;  /* 0x0000001608167297 */ /* 0x000fc4000fffe03f */
[----:B------:R-:W-:-:S04]  /*1990*/  UISETP.NE.U32.AND UP0, UPT, UR5, 0x2, UPT ;  /* 0x000000020500788c */ /* 0x000fc8000bf05070 */
[----:B------:R-:W-:Y:S02]  /*19a0*/  USEL UR6, URZ, 0x1, UP0 ;  /* 0x000000013f067887 */ /* 0x000fe40008000000 */
[----:B------:R-:W-:Y:S02]  /*19b0*/  USEL UR5, UR5, URZ, UP0 ;  /* 0x0000003f05057287 */ /* 0x000fe40008000000 */
[----:B------:R-:W-:Y:S01]  /*19c0*/  ULOP3.LUT UR4, UR4, UR6, URZ, 0x3c, !UPT ;  /* 0x0000000604047292 */ /* 0x000fe2000f8e3c3f */
[----:B------:R-:W-:Y:S01]  /*19d0*/  HGMMA.64x64x16.F32.BF16 R24, gdesc[UR20].tnspB, R24, gsb0 ;  /* 0x40e00000141879f0 */ /* 0x000fe20008001818 */
[----:B------:R-:W-:Y:S10]  /*19e0*/  @!P0 BRA `(.L_x_49) ;  /* 0xfffffffc00008947 */ /* 0x000ff4000383ffff */
.L_x_47:
[----:B------:R-:W-:Y:S02]  /*19f0*/  WARPGROUP.DEPBAR.LE gsb0, 0x0 ;  /* 0x00008000000079c5 */ /* 0x000fe40000010000 */
[----:B----4-:R-:W-:Y:S01]  /*1a00*/  BAR.SYNC.DEFER_BLOCKING 0x0 ;  /* 0x0000000000007b1d */ /* 0x010fe20000010000 */
[C---:B-1----:R-:W-:Y:S01]  /*1a10*/  IMAD.SHL.U32 R2, R0.reuse, 0x80, RZ ;  /* 0x0000008000027824 */ /* 0x042fe200078e00ff */
[----:B------:R-:W-:Y:S01]  /*1a20*/  F2FP.BF16.F32.PACK_AB R24, R25, R24 ;  /* 0x000000181918723e */ /* 0x000fe200000010ff */
[----:B------:R-:W-:Y:S01]  /*1a30*/  IMAD.SHL.U32 R3, R0, 0x40, RZ ;  /* 0x0000004000037824 */ /* 0x000fe200078e00ff */
[----:B------:R-:W-:Y:S02]  /*1a40*/  F2FP.BF16.F32.PACK_AB R25, R27, R26 ;  /* 0x0000001a1b19723e */ /* 0x000fe400000010ff */
[----:B------:R-:W-:Y:S02]  /*1a50*/  ELECT P0, URZ, PT ;  /* 0x00000000003f782f */ /* 0x000fe40003800000 */
[----:B------:R-:W-:Y:S01]  /*1a60*/  LOP3.LUT R2, R2, 0x780, RZ, 0xc0, !PT ;  /* 0x0000078002027812 */ /* 0x000fe200078ec0ff */
[----:B------:R-:W-:Y:S01]  /*1a70*/  UMOV UR13, UR10 ;  /* 0x0000000a000d7c82 */ /* 0x000fe20008000000 */
[----:B------:R-:W-:Y:S01]  /*1a80*/  F2FP.BF16.F32.PACK_AB R32, R33, R32 ;  /* 0x000000202120723e */ /* 0x000fe200000010ff */
[----:B------:R-:W-:Y:S01]  /*1a90*/  UMOV UR14, UR19 ;  /* 0x00000013000e7c82 */ /* 0x000fe20008000000 */
[----:B-----5:R-:W-:Y:S01]  /*1aa0*/  LOP3.LUT R4, R2, 0x3800, R3, 0xf8, !PT ;  /* 0x0000380002047812 */ /* 0x020fe200078ef803 */
[----:B------:R-:W-:Y:S01]  /*1ab0*/  IMAD.SHL.U32 R2, R0, 0x10, RZ ;  /* 0x0000001000027824 */ /* 0x000fe200078e00ff */
[----:B------:R-:W-:-:S02]  /*1ac0*/  F2FP.BF16.F32.PACK_AB R26, R29, R28 ;  /* 0x0000001c1d1a723e */ /* 0x000fc400000010ff */
[----:B------:R-:W-:Y:S02]  /*1ad0*/  F2FP.BF16.F32.PACK_AB R27, R31, R30 ;  /* 0x0000001e1f1b723e */ /* 0x000fe400000010ff */
[----:B------:R-:W-:Y:S02]  /*1ae0*/  LOP3.LUT R3, R2, 0x70, RZ, 0xc0, !PT ;  /* 0x0000007002037812 */ /* 0x000fe400078ec0ff */
[----:B------:R-:W-:Y:S02]  /*1af0*/  F2FP.BF16.F32.PACK_AB R33, R35, R34 ;  /* 0x000000222321723e */ /* 0x000fe400000010ff */
[----:B------:R-:W-:Y:S02]  /*1b00*/  LOP3.LUT R3, R3, 0x10, R0, 0x78, !PT ;  /* 0x0000001003037812 */ /* 0x000fe400078e7800 */
[----:B------:R-:W-:Y:S01]  /*1b10*/  F2FP.BF16.F32.PACK_AB R40, R41, R40 ;  /* 0x000000282928723e */ /* 0x000fe200000010ff */
[----:B------:R-:W1:Y:S02]  /*1b20*/  @!P2 SYNCS.CCTL.IV [UR12+0x6000] ;  /* 0x00600000ff00a9b1 */ /* 0x000e64000800000c */
[----:B-1----:R-:W-:Y:S01]  /*1b30*/  BAR.SYNC.DEFER_BLOCKING 0x0 ;  /* 0x0000000000007b1d */ /* 0x002fe20000010000 */
[----:B------:R-:W-:-:S02]  /*1b40*/  LOP3.LUT R3, R4, R3, RZ, 0xfc, !PT ;  /* 0x0000000304037212 */ /* 0x000fc400078efcff */
[----:B------:R-:W-:Y:S02]  /*1b50*/  F2FP.BF16.F32.PACK_AB R34, R37, R36 ;  /* 0x000000242522723e */ /* 0x000fe400000010ff */
[C---:B------:R-:W-:Y:S01]  /*1b60*/  LOP3.LUT R2, R3.reuse, 0x20, RZ, 0x3c, !PT ;  /* 0x0000002003027812 */ /* 0x040fe200078e3cff */
[C---:B------:R-:W-:Y:S01]  /*1b70*/  VIADD R0, R3.reuse, UR12 ;  /* 0x0000000c03007c36 */ /* 0x040fe20008000000 */
[C---:B------:R-:W-:Y:S02]  /*1b80*/  LOP3.LUT R4, R3.reuse, 0x40, RZ, 0x3c, !PT ;  /* 0x0000004003047812 */ /* 0x040fe400078e3cff */
[----:B------:R-:W-:Y:S01]  /*1b90*/  LOP3.LUT R3, R3, 0x60, RZ, 0x3c, !PT ;  /* 0x0000006003037812 */ /* 0x000fe200078e3cff */
[----:B------:R-:W-:Y:S01]  /*1ba0*/  VIADD R2, R2, UR12 ;  /* 0x0000000c02027c36 */ /* 0x000fe20008000000 */
[----:B------:R-:W-:Y:S01]  /*1bb0*/  F2FP.BF16.F32.PACK_AB R35, R39, R38 ;  /* 0x000000262723723e */ /* 0x000fe200000010ff */
[----:B------:R-:W-:Y:S01]  /*1bc0*/  VIADD R4, R4, UR12 ;  /* 0x0000000c04047c36 */ /* 0x000fe20008000000 */
[----:B------:R-:W-:Y:S01]  /*1bd0*/  F2FP.BF16.F32.PACK_AB R41, R43, R42 ;  /* 0x0000002a2b29723e */ /* 0x000fe200000010ff */
[----:B------:R-:W-:Y:S01]  /*1be0*/  VIADD R3, R3, UR12 ;  /* 0x0000000c03037c36 */ /* 0x000fe20008000000 */
[----:B------:R-:W-:-:S02]  /*1bf0*/  F2FP.BF16.F32.PACK_AB R48, R49, R48 ;  /* 0x000000303130723e */ /* 0x000fc400000010ff */
[----:B------:R-:W-:Y:S02]  /*1c00*/  F2FP.BF16.F32.PACK_AB R42, R45, R44 ;  /* 0x0000002c2d2a723e */ /* 0x000fe400000010ff */
[----:B------:R-:W-:Y:S02]  /*1c10*/  F2FP.BF16.F32.PACK_AB R43, R47, R46 ;  /* 0x0000002e2f2b723e */ /* 0x000fe400000010ff */
[----:B------:R-:W-:Y:S02]  /*1c20*/  F2FP.BF16.F32.PACK_AB R49, R51, R50 ;  /* 0x000000323331723e */ /* 0x000fe400000010ff */
[----:B------:R-:W-:Y:S01]  /*1c30*/  F2FP.BF16.F32.PACK_AB R50, R53, R52 ;  /* 0x000000343532723e */ /* 0x000fe200000010ff */
[----:B------:R-:W1:Y:S01]  /*1c40*/  @!P2 SYNCS.CCTL.IV [UR12+0x6008] ;  /* 0x00600800ff00a9b1 */ /* 0x000e62000800000c */
[----:B------:R-:W-:Y:S01]  /*1c50*/  F2FP.BF16.F32.PACK_AB R51, R55, R54 ;  /* 0x000000363733723e */ /* 0x000fe200000010ff */
[----:B-1----:R-:W-:Y:S01]  /*1c60*/  STSM.16.M88.4 [R0], R24 ;  /* 0x0000001800007844 */ /* 0x002fe20000000200 */
[----:B------:R-:W-:-:S03]  /*1c70*/  ISETP.LT.U32.AND P0, PT, R6, 0x20, P0 ;  /* 0x000000200600780c */ /* 0x000fc60000701070 */
[----:B------:R-:W-:Y:S04]  /*1c80*/  STSM.16.M88.4 [R2], R32 ;  /* 0x0000002002007844 */ /* 0x000fe80000000200 */
[----:B------:R-:W-:Y:S04]  /*1c90*/  STSM.16.M88.4 [R4], R40 ;  /* 0x0000002804007844 */ /* 0x000fe80000000200 */
[----:B------:R-:W-:Y:S02]  /*1ca0*/  STSM.16.M88.4 [R3], R48 ;  /* 0x0000003003007844 */ /* 0x000fe40000000200 */
[----:B------:R-:W-:Y:S01]  /*1cb0*/  VOTEU.ANY UP0, P0 ;  /* 0x00000000003f7886 */ /* 0x000fe20000000100 */
[----:B------:R-:W-:Y:S01]  /*1cc0*/  VOTEU.ANY UP1, P0 ;  /* 0x00000000003f7886 */ /* 0x000fe20000020100 */
[----:B------:R1:W-:Y:S06]  /*1cd0*/  MEMBAR.ALL.CTA ;  /* 0x0000000000007992 */ /* 0x0003ec0000008000 */
[----:B-1----:R-:W1:Y:S01]  /*1ce0*/  FENCE.VIEW.ASYNC.S ;  /* 0x00000000000073c6 */ /* 0x002e620000000000 */
[----:B--2---:R-:W-:Y:S01]  /*1cf0*/  @UP0 UMOV UR6, UR28 ;  /* 0x0000001c00060c82 */ /* 0x004fe20008000000 */
[----:B------:R-:W-:Y:S01]  /*1d00*/  @UP0 UMOV UR7, UR29 ;  /* 0x0000001d00070c82 */ /* 0x000fe20008000000 */
[----:B-1----:R-:W-:Y:S06]  /*1d10*/  BAR.SYNC.DEFER_BLOCKING 0x0 ;  /* 0x0000000000007b1d */ /* 0x002fec0000010000 */
[----:B------:R1:W-:Y:S01]  /*1d20*/  @UP1 UTMASTG.2D [UR12], [UR6] ;  /* 0x0000000c060013b5 */ /* 0x0003e20008008000 */
[----:B------:R0:W-:Y:S01]  /*1d30*/  UTMACMDFLUSH ;  /* 0x00000000000079b7 */ /* 0x0001e20000000000 */
[----:B------:R-:W-:-:S04]  /*1d40*/  DEPBAR.LE SB0, 0x0 ;  /* 0x000080000000791a */ /* 0x000fc80000000000 */
[----:B------:R-:W-:Y:S06]  /*1d50*/  BAR.SYNC.DEFER_BLOCKING 0x0 ;  /* 0x0000000000007b1d */ /* 0x000fec0000010000 */
[----:B-1----:R-:W-:Y:S05]  /*1d60*/  EXIT ;  /* 0x000000000000794d */ /* 0x002fea0003800000 */
.L_x_48:
[----:B------:R-:W1:Y:S02]  /*1d70*/  SYNCS.PHASECHK.TRANS64.TRYWAIT P0, [UR20+0x6000], R2 ;  /* 0x00600002ff0075a7 */ /* 0x000e640008000154 */
[----:B-1----:R-:W-:Y:S05]  /*1d80*/  @!P0 BRA `(.L_x_48) ;  /* 0xfffffffc00f88947 */ /* 0x002fea000383ffff */
[----:B------:R-:W-:Y:S05]  /*1d90*/  BRA `(.L_x_50) ;  /* 0xfffffff800987947 */ /* 0x000fea000383ffff */
.L_x_51:
[----:B------:R-:W-:-:S00]  /*1da0*/  BRA `(.L_x_51) ;  /* 0xfffffffc00fc7947 */ /* 0x000fc0000383ffff */
[----:B------:R-:W-:-:S00]  /*1db0*/  NOP ;  /* 0x0000000000007918 */ /* 0x000fc00000000000 */
        /* <DEDUP_REMOVED lines=12> */
.L_x_52:


//--------------------- .nv.shared.gluon_wgmma    --------------------------
	.section	.nv.shared.gluon_wgmma,"aw",@nobits
	.sectionflags	@""
	.align	16
	.zero		1024


//--------------------- .nv.shared.reserved.0     --------------------------
	.section	.nv.shared.reserved.0,"aw",@nobits
	.weak		__nv_reservedSMEM_offset_0_alias
	.size		__nv_reservedSMEM_offset_0_alias, 0, 0
	.other		__nv_reservedSMEM_offset_0_alias,@"STO_CUDA_RESERVED_SHARED STV_DEFAULT"
__nv_reservedSMEM_offset_0_alias:
	.zero		0


//--------------------- .nv.constant0.gluon_wgmma --------------------------
	.section	.nv.constant0.gluon_wgmma,"a",@progbits
	.sectionflags	@""
	.align	4
.nv.constant0.gluon_wgmma:
	.zero		608


//--------------------- SYMBOLS --------------------------

	.type		.nv.reservedSmem.offset0,@object
	.size		.nv.reservedSmem.offset0,0x4
